//
// Generated by NVIDIA NVVM Compiler
//
// Compiler Build ID: CL-36424714
// Cuda compilation tools, release 13.0, V13.0.88
// Based on NVVM 20.0.0
//

.version 9.0
.target sm_100
.address_size 64

	// .globl	_ZN3cub18CUB_300001_SM_10006detail11EmptyKernelIvEEvv
.global .align 1 .b8 _ZN30_INTERNAL_18e6dbbb_4_k_cu_main4cuda3std3__45__cpo5beginE[1];
.global .align 1 .b8 _ZN30_INTERNAL_18e6dbbb_4_k_cu_main4cuda3std3__45__cpo3endE[1];
.global .align 1 .b8 _ZN30_INTERNAL_18e6dbbb_4_k_cu_main4cuda3std3__45__cpo6cbeginE[1];
.global .align 1 .b8 _ZN30_INTERNAL_18e6dbbb_4_k_cu_main4cuda3std3__45__cpo4cendE[1];
.global .align 1 .b8 _ZN30_INTERNAL_18e6dbbb_4_k_cu_main4cuda3std3__45__cpo6rbeginE[1];
.global .align 1 .b8 _ZN30_INTERNAL_18e6dbbb_4_k_cu_main4cuda3std3__45__cpo4rendE[1];
.global .align 1 .b8 _ZN30_INTERNAL_18e6dbbb_4_k_cu_main4cuda3std3__45__cpo7crbeginE[1];
.global .align 1 .b8 _ZN30_INTERNAL_18e6dbbb_4_k_cu_main4cuda3std3__45__cpo5crendE[1];
.global .align 1 .b8 _ZN30_INTERNAL_18e6dbbb_4_k_cu_main4cuda3std3__432_GLOBAL__N__18e6dbbb_4_k_cu_main6ignoreE[1];
.global .align 1 .b8 _ZN30_INTERNAL_18e6dbbb_4_k_cu_main4cuda3std3__419piecewise_constructE[1];
.global .align 1 .b8 _ZN30_INTERNAL_18e6dbbb_4_k_cu_main4cuda3std3__48in_placeE[1];
.global .align 1 .b8 _ZN30_INTERNAL_18e6dbbb_4_k_cu_main4cuda3std3__420unreachable_sentinelE[1];
.global .align 1 .b8 _ZN30_INTERNAL_18e6dbbb_4_k_cu_main4cuda3std3__47nulloptE[1];
.global .align 1 .b8 _ZN30_INTERNAL_18e6dbbb_4_k_cu_main4cuda3std3__48unexpectE[1];
.global .align 1 .b8 _ZN30_INTERNAL_18e6dbbb_4_k_cu_main4cuda3std6ranges3__45__cpo4swapE[1];
.global .align 1 .b8 _ZN30_INTERNAL_18e6dbbb_4_k_cu_main4cuda3std6ranges3__45__cpo9iter_moveE[1];
.global .align 1 .b8 _ZN30_INTERNAL_18e6dbbb_4_k_cu_main4cuda3std6ranges3__45__cpo5beginE[1];
.global .align 1 .b8 _ZN30_INTERNAL_18e6dbbb_4_k_cu_main4cuda3std6ranges3__45__cpo3endE[1];
.global .align 1 .b8 _ZN30_INTERNAL_18e6dbbb_4_k_cu_main4cuda3std6ranges3__45__cpo6cbeginE[1];
.global .align 1 .b8 _ZN30_INTERNAL_18e6dbbb_4_k_cu_main4cuda3std6ranges3__45__cpo4cendE[1];
.global .align 1 .b8 _ZN30_INTERNAL_18e6dbbb_4_k_cu_main4cuda3std6ranges3__45__cpo7advanceE[1];
.global .align 1 .b8 _ZN30_INTERNAL_18e6dbbb_4_k_cu_main4cuda3std6ranges3__45__cpo9iter_swapE[1];
.global .align 1 .b8 _ZN30_INTERNAL_18e6dbbb_4_k_cu_main4cuda3std6ranges3__45__cpo4nextE[1];
.global .align 1 .b8 _ZN30_INTERNAL_18e6dbbb_4_k_cu_main4cuda3std6ranges3__45__cpo4prevE[1];
.global .align 1 .b8 _ZN30_INTERNAL_18e6dbbb_4_k_cu_main4cuda3std6ranges3__45__cpo4dataE[1];
.global .align 1 .b8 _ZN30_INTERNAL_18e6dbbb_4_k_cu_main4cuda3std6ranges3__45__cpo5cdataE[1];
.global .align 1 .b8 _ZN30_INTERNAL_18e6dbbb_4_k_cu_main4cuda3std6ranges3__45__cpo4sizeE[1];
.global .align 1 .b8 _ZN30_INTERNAL_18e6dbbb_4_k_cu_main4cuda3std6ranges3__45__cpo5ssizeE[1];
.global .align 1 .b8 _ZN30_INTERNAL_18e6dbbb_4_k_cu_main4cuda3std6ranges3__45__cpo8distanceE[1];
.global .align 1 .b8 _ZN30_INTERNAL_18e6dbbb_4_k_cu_main6thrust24THRUST_300001_SM_1000_NS8cuda_cub3parE[1];
.global .align 1 .b8 _ZN30_INTERNAL_18e6dbbb_4_k_cu_main6thrust24THRUST_300001_SM_1000_NS8cuda_cub10par_nosyncE[1];
.global .align 1 .b8 _ZN30_INTERNAL_18e6dbbb_4_k_cu_main6thrust24THRUST_300001_SM_1000_NS6system6detail10sequential3seqE[1];
.global .align 1 .b8 _ZN30_INTERNAL_18e6dbbb_4_k_cu_main6thrust24THRUST_300001_SM_1000_NS12placeholders2_1E[1];
.global .align 1 .b8 _ZN30_INTERNAL_18e6dbbb_4_k_cu_main6thrust24THRUST_300001_SM_1000_NS12placeholders2_2E[1];
.global .align 1 .b8 _ZN30_INTERNAL_18e6dbbb_4_k_cu_main6thrust24THRUST_300001_SM_1000_NS12placeholders2_3E[1];
.global .align 1 .b8 _ZN30_INTERNAL_18e6dbbb_4_k_cu_main6thrust24THRUST_300001_SM_1000_NS12placeholders2_4E[1];
.global .align 1 .b8 _ZN30_INTERNAL_18e6dbbb_4_k_cu_main6thrust24THRUST_300001_SM_1000_NS12placeholders2_5E[1];
.global .align 1 .b8 _ZN30_INTERNAL_18e6dbbb_4_k_cu_main6thrust24THRUST_300001_SM_1000_NS12placeholders2_6E[1];
.global .align 1 .b8 _ZN30_INTERNAL_18e6dbbb_4_k_cu_main6thrust24THRUST_300001_SM_1000_NS12placeholders2_7E[1];
.global .align 1 .b8 _ZN30_INTERNAL_18e6dbbb_4_k_cu_main6thrust24THRUST_300001_SM_1000_NS12placeholders2_8E[1];
.global .align 1 .b8 _ZN30_INTERNAL_18e6dbbb_4_k_cu_main6thrust24THRUST_300001_SM_1000_NS12placeholders2_9E[1];
.global .align 1 .b8 _ZN30_INTERNAL_18e6dbbb_4_k_cu_main6thrust24THRUST_300001_SM_1000_NS12placeholders3_10E[1];
.global .align 1 .b8 _ZN30_INTERNAL_18e6dbbb_4_k_cu_main6thrust24THRUST_300001_SM_1000_NS3seqE[1];

.visible .entry _ZN3cub18CUB_300001_SM_10006detail11EmptyKernelIvEEvv()
{


	ret;

}
	// .globl	_ZN3cub18CUB_300001_SM_10006detail8for_each13static_kernelINS2_12policy_hub_t12policy_500_tEmN6thrust24THRUST_300001_SM_1000_NS8cuda_cub20__uninitialized_fill7functorINS7_10device_ptrIiEEiEEEEvT0_T1_
.visible .entry _ZN3cub18CUB_300001_SM_10006detail8for_each13static_kernelINS2_12policy_hub_t12policy_500_tEmN6thrust24THRUST_300001_SM_1000_NS8cuda_cub20__uninitialized_fill7functorINS7_10device_ptrIiEEiEEEEvT0_T1_(
	.param .u64 _ZN3cub18CUB_300001_SM_10006detail8for_each13static_kernelINS2_12policy_hub_t12policy_500_tEmN6thrust24THRUST_300001_SM_1000_NS8cuda_cub20__uninitialized_fill7functorINS7_10device_ptrIiEEiEEEEvT0_T1__param_0,
	.param .align 8 .b8 _ZN3cub18CUB_300001_SM_10006detail8for_each13static_kernelINS2_12policy_hub_t12policy_500_tEmN6thrust24THRUST_300001_SM_1000_NS8cuda_cub20__uninitialized_fill7functorINS7_10device_ptrIiEEiEEEEvT0_T1__param_1[16]
)
.maxntid 256
{
	.reg .pred 	%p<4>;
	.reg .b16 	%rs<5>;
	.reg .b32 	%r<12>;
	.reg .b64 	%rd<16>;

	ld.param.u32 	%r3, [_ZN3cub18CUB_300001_SM_10006detail8for_each13static_kernelINS2_12policy_hub_t12policy_500_tEmN6thrust24THRUST_300001_SM_1000_NS8cuda_cub20__uninitialized_fill7functorINS7_10device_ptrIiEEiEEEEvT0_T1__param_1+8];
	ld.param.u64 	%rd4, [_ZN3cub18CUB_300001_SM_10006detail8for_each13static_kernelINS2_12policy_hub_t12policy_500_tEmN6thrust24THRUST_300001_SM_1000_NS8cuda_cub20__uninitialized_fill7functorINS7_10device_ptrIiEEiEEEEvT0_T1__param_1];
	ld.param.u64 	%rd5, [_ZN3cub18CUB_300001_SM_10006detail8for_each13static_kernelINS2_12policy_hub_t12policy_500_tEmN6thrust24THRUST_300001_SM_1000_NS8cuda_cub20__uninitialized_fill7functorINS7_10device_ptrIiEEiEEEEvT0_T1__param_0];
	mov.u32 	%r9, %ctaid.x;
	mul.wide.u32 	%rd1, %r9, 512;
	sub.s64 	%rd2, %rd5, %rd1;
	setp.lt.u64 	%p1, %rd2, 512;
	@%p1 bra 	$L__BB1_2;
	mov.u32 	%r11, %tid.x;
	cvta.to.global.u64 	%rd11, %rd4;
	cvt.u64.u32 	%rd12, %r11;
	add.s64 	%rd13, %rd1, %rd12;
	shl.b64 	%rd14, %rd13, 2;
	add.s64 	%rd15, %rd11, %rd14;
	st.global.u32 	[%rd15], %r3;
	st.global.u32 	[%rd15+1024], %r3;
	bra.uni 	$L__BB1_6;
$L__BB1_2:
	cvta.to.global.u64 	%rd6, %rd4;
	mov.u32 	%r2, %tid.x;
	cvt.u64.u32 	%rd7, %r2;
	setp.le.u64 	%p2, %rd2, %rd7;
	add.s64 	%rd8, %rd1, %rd7;
	shl.b64 	%rd9, %rd8, 2;
	add.s64 	%rd3, %rd6, %rd9;
	@%p2 bra 	$L__BB1_4;
	st.global.u32 	[%rd3], %r3;
$L__BB1_4:
	add.s32 	%r10, %r2, 256;
	cvt.u64.u32 	%rd10, %r10;
	setp.le.u64 	%p3, %rd2, %rd10;
	@%p3 bra 	$L__BB1_6;
	st.global.u32 	[%rd3+1024], %r3;
$L__BB1_6:
	ret;

}
	// .globl	_ZN3cub18CUB_300001_SM_10006detail8for_each13static_kernelINS2_12policy_hub_t12policy_500_tElN6thrust24THRUST_300001_SM_1000_NS8cuda_cub6__fill7functorINS7_6detail15normal_iteratorINS7_10device_ptrIiEEEEiEEEEvT0_T1_
.visible .entry _ZN3cub18CUB_300001_SM_10006detail8for_each13static_kernelINS2_12policy_hub_t12policy_500_tElN6thrust24THRUST_300001_SM_1000_NS8cuda_cub6__fill7functorINS7_6detail15normal_iteratorINS7_10device_ptrIiEEEEiEEEEvT0_T1_(
	.param .u64 _ZN3cub18CUB_300001_SM_10006detail8for_each13static_kernelINS2_12policy_hub_t12policy_500_tElN6thrust24THRUST_300001_SM_1000_NS8cuda_cub6__fill7functorINS7_6detail15normal_iteratorINS7_10device_ptrIiEEEEiEEEEvT0_T1__param_0,
	.param .align 8 .b8 _ZN3cub18CUB_300001_SM_10006detail8for_each13static_kernelINS2_12policy_hub_t12policy_500_tElN6thrust24THRUST_300001_SM_1000_NS8cuda_cub6__fill7functorINS7_6detail15normal_iteratorINS7_10device_ptrIiEEEEiEEEEvT0_T1__param_1[16]
)
.maxntid 256
{
	.reg .pred 	%p<4>;
	.reg .b16 	%rs<5>;
	.reg .b32 	%r<12>;
	.reg .b64 	%rd<17>;

	ld.param.u32 	%r3, [_ZN3cub18CUB_300001_SM_10006detail8for_each13static_kernelINS2_12policy_hub_t12policy_500_tElN6thrust24THRUST_300001_SM_1000_NS8cuda_cub6__fill7functorINS7_6detail15normal_iteratorINS7_10device_ptrIiEEEEiEEEEvT0_T1__param_1+8];
	ld.param.u64 	%rd5, [_ZN3cub18CUB_300001_SM_10006detail8for_each13static_kernelINS2_12policy_hub_t12policy_500_tElN6thrust24THRUST_300001_SM_1000_NS8cuda_cub6__fill7functorINS7_6detail15normal_iteratorINS7_10device_ptrIiEEEEiEEEEvT0_T1__param_1];
	ld.param.u64 	%rd6, [_ZN3cub18CUB_300001_SM_10006detail8for_each13static_kernelINS2_12policy_hub_t12policy_500_tElN6thrust24THRUST_300001_SM_1000_NS8cuda_cub6__fill7functorINS7_6detail15normal_iteratorINS7_10device_ptrIiEEEEiEEEEvT0_T1__param_0];
	mov.u32 	%r9, %ctaid.x;
	mul.wide.u32 	%rd1, %r9, 512;
	sub.s64 	%rd2, %rd6, %rd1;
	setp.lt.s64 	%p1, %rd2, 512;
	@%p1 bra 	$L__BB2_2;
	mov.u32 	%r11, %tid.x;
	cvta.to.global.u64 	%rd12, %rd5;
	cvt.u64.u32 	%rd13, %r11;
	add.s64 	%rd14, %rd1, %rd13;
	shl.b64 	%rd15, %rd14, 2;
	add.s64 	%rd16, %rd12, %rd15;
	st.global.u32 	[%rd16], %r3;
	st.global.u32 	[%rd16+1024], %r3;
	bra.uni 	$L__BB2_6;
$L__BB2_2:
	cvta.to.global.u64 	%rd7, %rd5;
	mov.u32 	%r2, %tid.x;
	cvt.s64.s32 	%rd3, %rd2;
	cvt.u64.u32 	%rd8, %r2;
	setp.le.s64 	%p2, %rd3, %rd8;
	add.s64 	%rd9, %rd1, %rd8;
	shl.b64 	%rd10, %rd9, 2;
	add.s64 	%rd4, %rd7, %rd10;
	@%p2 bra 	$L__BB2_4;
	st.global.u32 	[%rd4], %r3;
$L__BB2_4:
	add.s32 	%r10, %r2, 256;
	cvt.u64.u32 	%rd11, %r10;
	setp.le.s64 	%p3, %rd3, %rd11;
	@%p3 bra 	$L__BB2_6;
	st.global.u32 	[%rd4+1024], %r3;
$L__BB2_6:
	ret;

}
	// .globl	_ZN3cub18CUB_300001_SM_10006detail9transform16transform_kernelINS2_10policy_hubILb1EN4cuda3std3__45tupleIJN6thrust24THRUST_300001_SM_1000_NS6detail15normal_iteratorINSA_10device_ptrIiEEEENSA_17counting_iteratorIiNSA_11use_defaultESH_SH_EEEEEE10policy1000Ei12inv1_functorSF_JPiSI_EEEvT0_iT1_T2_DpNS2_10kernel_argIT3_EE
.visible .entry _ZN3cub18CUB_300001_SM_10006detail9transform16transform_kernelINS2_10policy_hubILb1EN4cuda3std3__45tupleIJN6thrust24THRUST_300001_SM_1000_NS6detail15normal_iteratorINSA_10device_ptrIiEEEENSA_17counting_iteratorIiNSA_11use_defaultESH_SH_EEEEEE10policy1000Ei12inv1_functorSF_JPiSI_EEEvT0_iT1_T2_DpNS2_10kernel_argIT3_EE(
	.param .u32 _ZN3cub18CUB_300001_SM_10006detail9transform16transform_kernelINS2_10policy_hubILb1EN4cuda3std3__45tupleIJN6thrust24THRUST_300001_SM_1000_NS6detail15normal_iteratorINSA_10device_ptrIiEEEENSA_17counting_iteratorIiNSA_11use_defaultESH_SH_EEEEEE10policy1000Ei12inv1_functorSF_JPiSI_EEEvT0_iT1_T2_DpNS2_10kernel_argIT3_EE_param_0,
	.param .u32 _ZN3cub18CUB_300001_SM_10006detail9transform16transform_kernelINS2_10policy_hubILb1EN4cuda3std3__45tupleIJN6thrust24THRUST_300001_SM_1000_NS6detail15normal_iteratorINSA_10device_ptrIiEEEENSA_17counting_iteratorIiNSA_11use_defaultESH_SH_EEEEEE10policy1000Ei12inv1_functorSF_JPiSI_EEEvT0_iT1_T2_DpNS2_10kernel_argIT3_EE_param_1,
	.param .align 8 .b8 _ZN3cub18CUB_300001_SM_10006detail9transform16transform_kernelINS2_10policy_hubILb1EN4cuda3std3__45tupleIJN6thrust24THRUST_300001_SM_1000_NS6detail15normal_iteratorINSA_10device_ptrIiEEEENSA_17counting_iteratorIiNSA_11use_defaultESH_SH_EEEEEE10policy1000Ei12inv1_functorSF_JPiSI_EEEvT0_iT1_T2_DpNS2_10kernel_argIT3_EE_param_2[16],
	.param .align 8 .b8 _ZN3cub18CUB_300001_SM_10006detail9transform16transform_kernelINS2_10policy_hubILb1EN4cuda3std3__45tupleIJN6thrust24THRUST_300001_SM_1000_NS6detail15normal_iteratorINSA_10device_ptrIiEEEENSA_17counting_iteratorIiNSA_11use_defaultESH_SH_EEEEEE10policy1000Ei12inv1_functorSF_JPiSI_EEEvT0_iT1_T2_DpNS2_10kernel_argIT3_EE_param_3[8],
	.param .align 8 .b8 _ZN3cub18CUB_300001_SM_10006detail9transform16transform_kernelINS2_10policy_hubILb1EN4cuda3std3__45tupleIJN6thrust24THRUST_300001_SM_1000_NS6detail15normal_iteratorINSA_10device_ptrIiEEEENSA_17counting_iteratorIiNSA_11use_defaultESH_SH_EEEEEE10policy1000Ei12inv1_functorSF_JPiSI_EEEvT0_iT1_T2_DpNS2_10kernel_argIT3_EE_param_4[16],
	.param .align 8 .b8 _ZN3cub18CUB_300001_SM_10006detail9transform16transform_kernelINS2_10policy_hubILb1EN4cuda3std3__45tupleIJN6thrust24THRUST_300001_SM_1000_NS6detail15normal_iteratorINSA_10device_ptrIiEEEENSA_17counting_iteratorIiNSA_11use_defaultESH_SH_EEEEEE10policy1000Ei12inv1_functorSF_JPiSI_EEEvT0_iT1_T2_DpNS2_10kernel_argIT3_EE_param_5[16]
)
.maxntid 128
{
	.reg .pred 	%p<43>;
	.reg .b32 	%r<132>;
	.reg .b64 	%rd<58>;
	.reg .b64 	%fd<122>;

	ld.param.u32 	%r2, [_ZN3cub18CUB_300001_SM_10006detail9transform16transform_kernelINS2_10policy_hubILb1EN4cuda3std3__45tupleIJN6thrust24THRUST_300001_SM_1000_NS6detail15normal_iteratorINSA_10device_ptrIiEEEENSA_17counting_iteratorIiNSA_11use_defaultESH_SH_EEEEEE10policy1000Ei12inv1_functorSF_JPiSI_EEEvT0_iT1_T2_DpNS2_10kernel_argIT3_EE_param_2];
	ld.param.f64 	%fd1, [_ZN3cub18CUB_300001_SM_10006detail9transform16transform_kernelINS2_10policy_hubILb1EN4cuda3std3__45tupleIJN6thrust24THRUST_300001_SM_1000_NS6detail15normal_iteratorINSA_10device_ptrIiEEEENSA_17counting_iteratorIiNSA_11use_defaultESH_SH_EEEEEE10policy1000Ei12inv1_functorSF_JPiSI_EEEvT0_iT1_T2_DpNS2_10kernel_argIT3_EE_param_2+8];
	ld.param.u32 	%r1, [_ZN3cub18CUB_300001_SM_10006detail9transform16transform_kernelINS2_10policy_hubILb1EN4cuda3std3__45tupleIJN6thrust24THRUST_300001_SM_1000_NS6detail15normal_iteratorINSA_10device_ptrIiEEEENSA_17counting_iteratorIiNSA_11use_defaultESH_SH_EEEEEE10policy1000Ei12inv1_functorSF_JPiSI_EEEvT0_iT1_T2_DpNS2_10kernel_argIT3_EE_param_5];
	ld.param.u32 	%r50, [_ZN3cub18CUB_300001_SM_10006detail9transform16transform_kernelINS2_10policy_hubILb1EN4cuda3std3__45tupleIJN6thrust24THRUST_300001_SM_1000_NS6detail15normal_iteratorINSA_10device_ptrIiEEEENSA_17counting_iteratorIiNSA_11use_defaultESH_SH_EEEEEE10policy1000Ei12inv1_functorSF_JPiSI_EEEvT0_iT1_T2_DpNS2_10kernel_argIT3_EE_param_0];
	ld.param.u64 	%rd18, [_ZN3cub18CUB_300001_SM_10006detail9transform16transform_kernelINS2_10policy_hubILb1EN4cuda3std3__45tupleIJN6thrust24THRUST_300001_SM_1000_NS6detail15normal_iteratorINSA_10device_ptrIiEEEENSA_17counting_iteratorIiNSA_11use_defaultESH_SH_EEEEEE10policy1000Ei12inv1_functorSF_JPiSI_EEEvT0_iT1_T2_DpNS2_10kernel_argIT3_EE_param_4];
	ld.param.u64 	%rd19, [_ZN3cub18CUB_300001_SM_10006detail9transform16transform_kernelINS2_10policy_hubILb1EN4cuda3std3__45tupleIJN6thrust24THRUST_300001_SM_1000_NS6detail15normal_iteratorINSA_10device_ptrIiEEEENSA_17counting_iteratorIiNSA_11use_defaultESH_SH_EEEEEE10policy1000Ei12inv1_functorSF_JPiSI_EEEvT0_iT1_T2_DpNS2_10kernel_argIT3_EE_param_3];
	ld.param.u32 	%r49, [_ZN3cub18CUB_300001_SM_10006detail9transform16transform_kernelINS2_10policy_hubILb1EN4cuda3std3__45tupleIJN6thrust24THRUST_300001_SM_1000_NS6detail15normal_iteratorINSA_10device_ptrIiEEEENSA_17counting_iteratorIiNSA_11use_defaultESH_SH_EEEEEE10policy1000Ei12inv1_functorSF_JPiSI_EEEvT0_iT1_T2_DpNS2_10kernel_argIT3_EE_param_1];
	cvta.to.global.u64 	%rd1, %rd19;
	cvta.to.global.u64 	%rd2, %rd18;
	shl.b32 	%r3, %r49, 7;
	mov.u32 	%r51, %ctaid.x;
	mul.lo.s32 	%r4, %r3, %r51;
	sub.s32 	%r5, %r50, %r4;
	min.s32 	%r6, %r3, %r5;
	add.s32 	%r7, %r1, %r4;
	shl.b32 	%r8, %r6, 2;
	mov.u32 	%r9, %tid.x;
	shl.b32 	%r122, %r9, 7;
	setp.ge.s32 	%p1, %r122, %r8;
	@%p1 bra 	$L__BB3_3;
	mul.wide.u32 	%rd20, %r9, 128;
	add.s64 	%rd21, %rd2, %rd20;
	mul.wide.s32 	%rd22, %r4, 4;
	add.s64 	%rd57, %rd21, %rd22;
$L__BB3_2:
	.pragma "nounroll";
	// begin inline asm
	prefetch.global.L2 [%rd57];
	// end inline asm
	add.s32 	%r122, %r122, 16384;
	add.s64 	%rd57, %rd57, 16384;
	setp.lt.s32 	%p2, %r122, %r8;
	@%p2 bra 	$L__BB3_2;
$L__BB3_3:
	mul.wide.s32 	%rd24, %r4, 4;
	add.s64 	%rd6, %rd2, %rd24;
	add.s64 	%rd7, %rd1, %rd24;
	setp.gt.s32 	%p3, %r3, %r5;
	@%p3 bra 	$L__BB3_9;
	setp.lt.s32 	%p4, %r49, 1;
	@%p4 bra 	$L__BB3_93;
	and.b32  	%r13, %r49, 7;
	setp.lt.u32 	%p5, %r49, 8;
	mov.b32 	%r129, 0;
	@%p5 bra 	$L__BB3_38;
	and.b32  	%r129, %r49, 2147483640;
	mov.b32 	%r123, 0;
$L__BB3_7:
	.pragma "nounroll";
	shl.b32 	%r54, %r123, 7;
	add.s32 	%r18, %r54, %r9;
	mul.wide.u32 	%rd25, %r18, 4;
	add.s64 	%rd26, %rd6, %rd25;
	ld.global.u32 	%r55, [%rd26];
	cvt.rn.f64.s32 	%fd2, %r55;
	add.s32 	%r19, %r18, %r7;
	setp.ne.s32 	%p6, %r19, %r2;
	@%p6 bra 	$L__BB3_15;
	rcp.rn.f64 	%fd102, %fd2;
	bra.uni 	$L__BB3_16;
$L__BB3_9:
	setp.lt.s32 	%p28, %r49, 1;
	@%p28 bra 	$L__BB3_93;
	and.b32  	%r15, %r49, 3;
	setp.lt.u32 	%p29, %r49, 4;
	mov.b32 	%r125, 0;
	@%p29 bra 	$L__BB3_60;
	and.b32  	%r125, %r49, 2147483644;
	mov.b32 	%r124, 0;
$L__BB3_12:
	shl.b32 	%r103, %r124, 7;
	add.s32 	%r23, %r103, %r9;
	setp.ge.s32 	%p30, %r23, %r6;
	@%p30 bra 	$L__BB3_44;
	mul.wide.s32 	%rd39, %r23, 4;
	add.s64 	%rd40, %rd6, %rd39;
	ld.global.u32 	%r104, [%rd40];
	cvt.rn.f64.s32 	%fd34, %r104;
	add.s32 	%r105, %r23, %r7;
	setp.ne.s32 	%p31, %r105, %r2;
	@%p31 bra 	$L__BB3_42;
	rcp.rn.f64 	%fd110, %fd34;
	bra.uni 	$L__BB3_43;
$L__BB3_15:
	neg.f64 	%fd82, %fd2;
	div.rn.f64 	%fd102, %fd82, %fd1;
$L__BB3_16:
	cvt.rzi.s32.f64 	%r56, %fd102;
	add.s64 	%rd28, %rd7, %rd25;
	st.global.u32 	[%rd28], %r56;
	add.s32 	%r20, %r18, 128;
	mul.wide.s32 	%rd29, %r20, 4;
	add.s64 	%rd8, %rd6, %rd29;
	ld.global.u32 	%r57, [%rd8];
	cvt.rn.f64.s32 	%fd6, %r57;
	add.s32 	%r58, %r19, 128;
	setp.eq.s32 	%p7, %r58, %r2;
	@%p7 bra 	$L__BB3_18;
	neg.f64 	%fd83, %fd6;
	div.rn.f64 	%fd103, %fd83, %fd1;
	bra.uni 	$L__BB3_19;
$L__BB3_18:
	rcp.rn.f64 	%fd103, %fd6;
$L__BB3_19:
	cvt.rzi.s32.f64 	%r59, %fd103;
	add.s64 	%rd9, %rd7, %rd29;
	st.global.u32 	[%rd9], %r59;
	ld.global.u32 	%r60, [%rd8+512];
	cvt.rn.f64.s32 	%fd10, %r60;
	add.s32 	%r61, %r19, 256;
	setp.eq.s32 	%p8, %r61, %r2;
	@%p8 bra 	$L__BB3_21;
	neg.f64 	%fd84, %fd10;
	div.rn.f64 	%fd104, %fd84, %fd1;
	bra.uni 	$L__BB3_22;
$L__BB3_21:
	rcp.rn.f64 	%fd104, %fd10;
$L__BB3_22:
	cvt.rzi.s32.f64 	%r62, %fd104;
	st.global.u32 	[%rd9+512], %r62;
	ld.global.u32 	%r63, [%rd8+1024];
	cvt.rn.f64.s32 	%fd14, %r63;
	add.s32 	%r64, %r19, 384;
	setp.eq.s32 	%p9, %r64, %r2;
	@%p9 bra 	$L__BB3_24;
	neg.f64 	%fd85, %fd14;
	div.rn.f64 	%fd105, %fd85, %fd1;
	bra.uni 	$L__BB3_25;
$L__BB3_24:
	rcp.rn.f64 	%fd105, %fd14;
$L__BB3_25:
	cvt.rzi.s32.f64 	%r65, %fd105;
	st.global.u32 	[%rd9+1024], %r65;
	ld.global.u32 	%r66, [%rd8+1536];
	cvt.rn.f64.s32 	%fd18, %r66;
	add.s32 	%r67, %r19, 512;
	setp.eq.s32 	%p10, %r67, %r2;
	@%p10 bra 	$L__BB3_27;
	neg.f64 	%fd86, %fd18;
	div.rn.f64 	%fd106, %fd86, %fd1;
	bra.uni 	$L__BB3_28;
$L__BB3_27:
	rcp.rn.f64 	%fd106, %fd18;
$L__BB3_28:
	cvt.rzi.s32.f64 	%r68, %fd106;
	st.global.u32 	[%rd9+1536], %r68;
	ld.global.u32 	%r69, [%rd8+2048];
	cvt.rn.f64.s32 	%fd22, %r69;
	add.s32 	%r70, %r19, 640;
	setp.eq.s32 	%p11, %r70, %r2;
	@%p11 bra 	$L__BB3_30;
	neg.f64 	%fd87, %fd22;
	div.rn.f64 	%fd107, %fd87, %fd1;
	bra.uni 	$L__BB3_31;
$L__BB3_30:
	rcp.rn.f64 	%fd107, %fd22;
$L__BB3_31:
	cvt.rzi.s32.f64 	%r71, %fd107;
	st.global.u32 	[%rd9+2048], %r71;
	ld.global.u32 	%r72, [%rd8+2560];
	cvt.rn.f64.s32 	%fd26, %r72;
	add.s32 	%r73, %r19, 768;
	setp.eq.s32 	%p12, %r73, %r2;
	@%p12 bra 	$L__BB3_33;
	neg.f64 	%fd88, %fd26;
	div.rn.f64 	%fd108, %fd88, %fd1;
	bra.uni 	$L__BB3_34;
$L__BB3_33:
	rcp.rn.f64 	%fd108, %fd26;
$L__BB3_34:
	cvt.rzi.s32.f64 	%r74, %fd108;
	st.global.u32 	[%rd9+2560], %r74;
	ld.global.u32 	%r75, [%rd8+3072];
	cvt.rn.f64.s32 	%fd30, %r75;
	add.s32 	%r76, %r19, 896;
	setp.eq.s32 	%p13, %r76, %r2;
	@%p13 bra 	$L__BB3_36;
	neg.f64 	%fd89, %fd30;
	div.rn.f64 	%fd109, %fd89, %fd1;
	bra.uni 	$L__BB3_37;
$L__BB3_36:
	rcp.rn.f64 	%fd109, %fd30;
$L__BB3_37:
	cvt.rzi.s32.f64 	%r77, %fd109;
	st.global.u32 	[%rd9+3072], %r77;
	add.s32 	%r123, %r123, 8;
	setp.eq.s32 	%p14, %r123, %r129;
	@%p14 bra 	$L__BB3_38;
	bra.uni 	$L__BB3_7;
$L__BB3_38:
	setp.eq.s32 	%p15, %r13, 0;
	@%p15 bra 	$L__BB3_93;
	and.b32  	%r39, %r49, 3;
	setp.lt.u32 	%p16, %r13, 4;
	@%p16 bra 	$L__BB3_79;
	shl.b32 	%r78, %r129, 7;
	add.s32 	%r40, %r78, %r9;
	mul.wide.s32 	%rd31, %r40, 4;
	add.s64 	%rd14, %rd6, %rd31;
	ld.global.u32 	%r79, [%rd14];
	cvt.rn.f64.s32 	%fd54, %r79;
	add.s32 	%r41, %r40, %r7;
	setp.eq.s32 	%p17, %r41, %r2;
	@%p17 bra 	$L__BB3_68;
	neg.f64 	%fd90, %fd54;
	div.rn.f64 	%fd115, %fd90, %fd1;
	bra.uni 	$L__BB3_69;
$L__BB3_42:
	neg.f64 	%fd97, %fd34;
	div.rn.f64 	%fd110, %fd97, %fd1;
$L__BB3_43:
	cvt.rzi.s32.f64 	%r106, %fd110;
	add.s64 	%rd42, %rd7, %rd39;
	st.global.u32 	[%rd42], %r106;
$L__BB3_44:
	add.s32 	%r24, %r23, 128;
	setp.ge.s32 	%p32, %r24, %r6;
	@%p32 bra 	$L__BB3_49;
	mul.wide.s32 	%rd43, %r24, 4;
	add.s64 	%rd44, %rd6, %rd43;
	ld.global.u32 	%r107, [%rd44];
	cvt.rn.f64.s32 	%fd38, %r107;
	add.s32 	%r108, %r24, %r7;
	setp.eq.s32 	%p33, %r108, %r2;
	@%p33 bra 	$L__BB3_47;
	neg.f64 	%fd98, %fd38;
	div.rn.f64 	%fd111, %fd98, %fd1;
	bra.uni 	$L__BB3_48;
$L__BB3_47:
	rcp.rn.f64 	%fd111, %fd38;
$L__BB3_48:
	cvt.rzi.s32.f64 	%r109, %fd111;
	add.s64 	%rd46, %rd7, %rd43;
	st.global.u32 	[%rd46], %r109;
$L__BB3_49:
	add.s32 	%r25, %r23, 256;
	setp.ge.s32 	%p34, %r25, %r6;
	@%p34 bra 	$L__BB3_54;
	mul.wide.s32 	%rd47, %r25, 4;
	add.s64 	%rd48, %rd6, %rd47;
	ld.global.u32 	%r110, [%rd48];
	cvt.rn.f64.s32 	%fd42, %r110;
	add.s32 	%r111, %r25, %r7;
	setp.eq.s32 	%p35, %r111, %r2;
	@%p35 bra 	$L__BB3_52;
	neg.f64 	%fd99, %fd42;
	div.rn.f64 	%fd112, %fd99, %fd1;
	bra.uni 	$L__BB3_53;
$L__BB3_52:
	rcp.rn.f64 	%fd112, %fd42;
$L__BB3_53:
	cvt.rzi.s32.f64 	%r112, %fd112;
	add.s64 	%rd50, %rd7, %rd47;
	st.global.u32 	[%rd50], %r112;
$L__BB3_54:
	add.s32 	%r26, %r23, 384;
	setp.ge.s32 	%p36, %r26, %r6;
	@%p36 bra 	$L__BB3_59;
	mul.wide.s32 	%rd51, %r26, 4;
	add.s64 	%rd52, %rd6, %rd51;
	ld.global.u32 	%r113, [%rd52];
	cvt.rn.f64.s32 	%fd46, %r113;
	add.s32 	%r114, %r26, %r7;
	setp.eq.s32 	%p37, %r114, %r2;
	@%p37 bra 	$L__BB3_57;
	neg.f64 	%fd100, %fd46;
	div.rn.f64 	%fd113, %fd100, %fd1;
	bra.uni 	$L__BB3_58;
$L__BB3_57:
	rcp.rn.f64 	%fd113, %fd46;
$L__BB3_58:
	cvt.rzi.s32.f64 	%r115, %fd113;
	add.s64 	%rd54, %rd7, %rd51;
	st.global.u32 	[%rd54], %r115;
$L__BB3_59:
	add.s32 	%r124, %r124, 4;
	setp.ne.s32 	%p38, %r124, %r125;
	@%p38 bra 	$L__BB3_12;
$L__BB3_60:
	setp.eq.s32 	%p39, %r15, 0;
	@%p39 bra 	$L__BB3_93;
	add.s32 	%r116, %r1, %r9;
	add.s32 	%r117, %r116, %r4;
	shl.b32 	%r118, %r125, 7;
	add.s32 	%r119, %r117, %r118;
	sub.s32 	%r128, %r2, %r119;
	add.s32 	%r127, %r9, %r118;
	neg.s32 	%r126, %r15;
$L__BB3_62:
	.pragma "nounroll";
	mul.wide.s32 	%rd12, %r127, 4;
	add.s64 	%rd13, %rd7, %rd12;
	setp.ge.s32 	%p40, %r127, %r6;
	@%p40 bra 	$L__BB3_67;
	add.s64 	%rd56, %rd6, %rd12;
	ld.global.u32 	%r120, [%rd56];
	cvt.rn.f64.s32 	%fd50, %r120;
	setp.eq.s32 	%p41, %r128, 0;
	@%p41 bra 	$L__BB3_65;
	neg.f64 	%fd101, %fd50;
	div.rn.f64 	%fd114, %fd101, %fd1;
	bra.uni 	$L__BB3_66;
$L__BB3_65:
	rcp.rn.f64 	%fd114, %fd50;
$L__BB3_66:
	cvt.rzi.s32.f64 	%r121, %fd114;
	st.global.u32 	[%rd13], %r121;
$L__BB3_67:
	add.s32 	%r128, %r128, -128;
	add.s32 	%r127, %r127, 128;
	add.s32 	%r126, %r126, 1;
	setp.eq.s32 	%p42, %r126, 0;
	@%p42 bra 	$L__BB3_93;
	bra.uni 	$L__BB3_62;
$L__BB3_68:
	rcp.rn.f64 	%fd115, %fd54;
$L__BB3_69:
	cvt.rzi.s32.f64 	%r80, %fd115;
	add.s64 	%rd15, %rd7, %rd31;
	st.global.u32 	[%rd15], %r80;
	ld.global.u32 	%r81, [%rd14+512];
	cvt.rn.f64.s32 	%fd58, %r81;
	add.s32 	%r82, %r41, 128;
	setp.eq.s32 	%p18, %r82, %r2;
	@%p18 bra 	$L__BB3_71;
	neg.f64 	%fd91, %fd58;
	div.rn.f64 	%fd116, %fd91, %fd1;
	bra.uni 	$L__BB3_72;
$L__BB3_71:
	rcp.rn.f64 	%fd116, %fd58;
$L__BB3_72:
	cvt.rzi.s32.f64 	%r83, %fd116;
	st.global.u32 	[%rd15+512], %r83;
	ld.global.u32 	%r84, [%rd14+1024];
	cvt.rn.f64.s32 	%fd62, %r84;
	add.s32 	%r85, %r41, 256;
	setp.eq.s32 	%p19, %r85, %r2;
	@%p19 bra 	$L__BB3_74;
	neg.f64 	%fd92, %fd62;
	div.rn.f64 	%fd117, %fd92, %fd1;
	bra.uni 	$L__BB3_75;
$L__BB3_74:
	rcp.rn.f64 	%fd117, %fd62;
$L__BB3_75:
	cvt.rzi.s32.f64 	%r86, %fd117;
	st.global.u32 	[%rd15+1024], %r86;
	ld.global.u32 	%r87, [%rd14+1536];
	cvt.rn.f64.s32 	%fd66, %r87;
	add.s32 	%r88, %r41, 384;
	setp.eq.s32 	%p20, %r88, %r2;
	@%p20 bra 	$L__BB3_77;
	neg.f64 	%fd93, %fd66;
	div.rn.f64 	%fd118, %fd93, %fd1;
	bra.uni 	$L__BB3_78;
$L__BB3_77:
	rcp.rn.f64 	%fd118, %fd66;
$L__BB3_78:
	cvt.rzi.s32.f64 	%r89, %fd118;
	st.global.u32 	[%rd15+1536], %r89;
	add.s32 	%r129, %r129, 4;
$L__BB3_79:
	setp.eq.s32 	%p21, %r39, 0;
	@%p21 bra 	$L__BB3_93;
	setp.eq.s32 	%p22, %r39, 1;
	@%p22 bra 	$L__BB3_88;
	shl.b32 	%r90, %r129, 7;
	add.s32 	%r44, %r90, %r9;
	mul.wide.s32 	%rd33, %r44, 4;
	add.s64 	%rd16, %rd6, %rd33;
	ld.global.u32 	%r91, [%rd16];
	cvt.rn.f64.s32 	%fd70, %r91;
	add.s32 	%r45, %r44, %r7;
	setp.eq.s32 	%p23, %r45, %r2;
	@%p23 bra 	$L__BB3_83;
	neg.f64 	%fd94, %fd70;
	div.rn.f64 	%fd119, %fd94, %fd1;
	bra.uni 	$L__BB3_84;
$L__BB3_83:
	rcp.rn.f64 	%fd119, %fd70;
$L__BB3_84:
	cvt.rzi.s32.f64 	%r92, %fd119;
	add.s64 	%rd17, %rd7, %rd33;
	st.global.u32 	[%rd17], %r92;
	ld.global.u32 	%r93, [%rd16+512];
	cvt.rn.f64.s32 	%fd74, %r93;
	add.s32 	%r94, %r45, 128;
	setp.eq.s32 	%p24, %r94, %r2;
	@%p24 bra 	$L__BB3_86;
	neg.f64 	%fd95, %fd74;
	div.rn.f64 	%fd120, %fd95, %fd1;
	bra.uni 	$L__BB3_87;
$L__BB3_86:
	rcp.rn.f64 	%fd120, %fd74;
$L__BB3_87:
	cvt.rzi.s32.f64 	%r95, %fd120;
	st.global.u32 	[%rd17+512], %r95;
	add.s32 	%r129, %r129, 2;
$L__BB3_88:
	and.b32  	%r96, %r49, 1;
	setp.eq.b32 	%p25, %r96, 1;
	not.pred 	%p26, %p25;
	@%p26 bra 	$L__BB3_93;
	shl.b32 	%r97, %r129, 7;
	add.s32 	%r48, %r97, %r9;
	mul.wide.s32 	%rd35, %r48, 4;
	add.s64 	%rd36, %rd6, %rd35;
	ld.global.u32 	%r98, [%rd36];
	cvt.rn.f64.s32 	%fd78, %r98;
	add.s32 	%r99, %r48, %r7;
	setp.eq.s32 	%p27, %r99, %r2;
	@%p27 bra 	$L__BB3_91;
	neg.f64 	%fd96, %fd78;
	div.rn.f64 	%fd121, %fd96, %fd1;
	bra.uni 	$L__BB3_92;
$L__BB3_91:
	rcp.rn.f64 	%fd121, %fd78;
$L__BB3_92:
	cvt.rzi.s32.f64 	%r100, %fd121;
	add.s64 	%rd38, %rd7, %rd35;
	st.global.u32 	[%rd38], %r100;
$L__BB3_93:
	ret;

}
	// .globl	_ZN3cub18CUB_300001_SM_10006detail9transform16transform_kernelINS2_10policy_hubILb1EN4cuda3std3__45tupleIJN6thrust24THRUST_300001_SM_1000_NS6detail15normal_iteratorINSA_10device_ptrIiEEEENSA_17counting_iteratorIiNSA_11use_defaultESH_SH_EEEEEE10policy1000El12inv1_functorSF_JPiSI_EEEvT0_iT1_T2_DpNS2_10kernel_argIT3_EE
.visible .entry _ZN3cub18CUB_300001_SM_10006detail9transform16transform_kernelINS2_10policy_hubILb1EN4cuda3std3__45tupleIJN6thrust24THRUST_300001_SM_1000_NS6detail15normal_iteratorINSA_10device_ptrIiEEEENSA_17counting_iteratorIiNSA_11use_defaultESH_SH_EEEEEE10policy1000El12inv1_functorSF_JPiSI_EEEvT0_iT1_T2_DpNS2_10kernel_argIT3_EE(
	.param .u64 _ZN3cub18CUB_300001_SM_10006detail9transform16transform_kernelINS2_10policy_hubILb1EN4cuda3std3__45tupleIJN6thrust24THRUST_300001_SM_1000_NS6detail15normal_iteratorINSA_10device_ptrIiEEEENSA_17counting_iteratorIiNSA_11use_defaultESH_SH_EEEEEE10policy1000El12inv1_functorSF_JPiSI_EEEvT0_iT1_T2_DpNS2_10kernel_argIT3_EE_param_0,
	.param .u32 _ZN3cub18CUB_300001_SM_10006detail9transform16transform_kernelINS2_10policy_hubILb1EN4cuda3std3__45tupleIJN6thrust24THRUST_300001_SM_1000_NS6detail15normal_iteratorINSA_10device_ptrIiEEEENSA_17counting_iteratorIiNSA_11use_defaultESH_SH_EEEEEE10policy1000El12inv1_functorSF_JPiSI_EEEvT0_iT1_T2_DpNS2_10kernel_argIT3_EE_param_1,
	.param .align 8 .b8 _ZN3cub18CUB_300001_SM_10006detail9transform16transform_kernelINS2_10policy_hubILb1EN4cuda3std3__45tupleIJN6thrust24THRUST_300001_SM_1000_NS6detail15normal_iteratorINSA_10device_ptrIiEEEENSA_17counting_iteratorIiNSA_11use_defaultESH_SH_EEEEEE10policy1000El12inv1_functorSF_JPiSI_EEEvT0_iT1_T2_DpNS2_10kernel_argIT3_EE_param_2[16],
	.param .align 8 .b8 _ZN3cub18CUB_300001_SM_10006detail9transform16transform_kernelINS2_10policy_hubILb1EN4cuda3std3__45tupleIJN6thrust24THRUST_300001_SM_1000_NS6detail15normal_iteratorINSA_10device_ptrIiEEEENSA_17counting_iteratorIiNSA_11use_defaultESH_SH_EEEEEE10policy1000El12inv1_functorSF_JPiSI_EEEvT0_iT1_T2_DpNS2_10kernel_argIT3_EE_param_3[8],
	.param .align 8 .b8 _ZN3cub18CUB_300001_SM_10006detail9transform16transform_kernelINS2_10policy_hubILb1EN4cuda3std3__45tupleIJN6thrust24THRUST_300001_SM_1000_NS6detail15normal_iteratorINSA_10device_ptrIiEEEENSA_17counting_iteratorIiNSA_11use_defaultESH_SH_EEEEEE10policy1000El12inv1_functorSF_JPiSI_EEEvT0_iT1_T2_DpNS2_10kernel_argIT3_EE_param_4[16],
	.param .align 8 .b8 _ZN3cub18CUB_300001_SM_10006detail9transform16transform_kernelINS2_10policy_hubILb1EN4cuda3std3__45tupleIJN6thrust24THRUST_300001_SM_1000_NS6detail15normal_iteratorINSA_10device_ptrIiEEEENSA_17counting_iteratorIiNSA_11use_defaultESH_SH_EEEEEE10policy1000El12inv1_functorSF_JPiSI_EEEvT0_iT1_T2_DpNS2_10kernel_argIT3_EE_param_5[16]
)
.maxntid 128
{
	.reg .pred 	%p<43>;
	.reg .b32 	%r<130>;
	.reg .b64 	%rd<64>;
	.reg .b64 	%fd<122>;

	ld.param.u32 	%r2, [_ZN3cub18CUB_300001_SM_10006detail9transform16transform_kernelINS2_10policy_hubILb1EN4cuda3std3__45tupleIJN6thrust24THRUST_300001_SM_1000_NS6detail15normal_iteratorINSA_10device_ptrIiEEEENSA_17counting_iteratorIiNSA_11use_defaultESH_SH_EEEEEE10policy1000El12inv1_functorSF_JPiSI_EEEvT0_iT1_T2_DpNS2_10kernel_argIT3_EE_param_2];
	ld.param.f64 	%fd1, [_ZN3cub18CUB_300001_SM_10006detail9transform16transform_kernelINS2_10policy_hubILb1EN4cuda3std3__45tupleIJN6thrust24THRUST_300001_SM_1000_NS6detail15normal_iteratorINSA_10device_ptrIiEEEENSA_17counting_iteratorIiNSA_11use_defaultESH_SH_EEEEEE10policy1000El12inv1_functorSF_JPiSI_EEEvT0_iT1_T2_DpNS2_10kernel_argIT3_EE_param_2+8];
	ld.param.u32 	%r1, [_ZN3cub18CUB_300001_SM_10006detail9transform16transform_kernelINS2_10policy_hubILb1EN4cuda3std3__45tupleIJN6thrust24THRUST_300001_SM_1000_NS6detail15normal_iteratorINSA_10device_ptrIiEEEENSA_17counting_iteratorIiNSA_11use_defaultESH_SH_EEEEEE10policy1000El12inv1_functorSF_JPiSI_EEEvT0_iT1_T2_DpNS2_10kernel_argIT3_EE_param_5];
	ld.param.u64 	%rd19, [_ZN3cub18CUB_300001_SM_10006detail9transform16transform_kernelINS2_10policy_hubILb1EN4cuda3std3__45tupleIJN6thrust24THRUST_300001_SM_1000_NS6detail15normal_iteratorINSA_10device_ptrIiEEEENSA_17counting_iteratorIiNSA_11use_defaultESH_SH_EEEEEE10policy1000El12inv1_functorSF_JPiSI_EEEvT0_iT1_T2_DpNS2_10kernel_argIT3_EE_param_0];
	ld.param.u64 	%rd20, [_ZN3cub18CUB_300001_SM_10006detail9transform16transform_kernelINS2_10policy_hubILb1EN4cuda3std3__45tupleIJN6thrust24THRUST_300001_SM_1000_NS6detail15normal_iteratorINSA_10device_ptrIiEEEENSA_17counting_iteratorIiNSA_11use_defaultESH_SH_EEEEEE10policy1000El12inv1_functorSF_JPiSI_EEEvT0_iT1_T2_DpNS2_10kernel_argIT3_EE_param_4];
	ld.param.u64 	%rd21, [_ZN3cub18CUB_300001_SM_10006detail9transform16transform_kernelINS2_10policy_hubILb1EN4cuda3std3__45tupleIJN6thrust24THRUST_300001_SM_1000_NS6detail15normal_iteratorINSA_10device_ptrIiEEEENSA_17counting_iteratorIiNSA_11use_defaultESH_SH_EEEEEE10policy1000El12inv1_functorSF_JPiSI_EEEvT0_iT1_T2_DpNS2_10kernel_argIT3_EE_param_3];
	ld.param.u32 	%r48, [_ZN3cub18CUB_300001_SM_10006detail9transform16transform_kernelINS2_10policy_hubILb1EN4cuda3std3__45tupleIJN6thrust24THRUST_300001_SM_1000_NS6detail15normal_iteratorINSA_10device_ptrIiEEEENSA_17counting_iteratorIiNSA_11use_defaultESH_SH_EEEEEE10policy1000El12inv1_functorSF_JPiSI_EEEvT0_iT1_T2_DpNS2_10kernel_argIT3_EE_param_1];
	cvta.to.global.u64 	%rd1, %rd21;
	cvta.to.global.u64 	%rd2, %rd20;
	shl.b32 	%r3, %r48, 7;
	mov.u32 	%r49, %ctaid.x;
	cvt.u64.u32 	%rd22, %r49;
	cvt.s64.s32 	%rd23, %r3;
	mul.lo.s64 	%rd3, %rd23, %rd22;
	sub.s64 	%rd24, %rd19, %rd3;
	min.s64 	%rd25, %rd24, %rd23;
	cvt.u32.u64 	%r4, %rd25;
	cvt.u32.u64 	%r5, %rd3;
	add.s32 	%r6, %r1, %r5;
	shl.b32 	%r7, %r4, 2;
	mov.u32 	%r8, %tid.x;
	shl.b32 	%r120, %r8, 7;
	setp.ge.s32 	%p1, %r120, %r7;
	@%p1 bra 	$L__BB4_3;
	shl.b64 	%rd26, %rd3, 2;
	add.s64 	%rd27, %rd2, %rd26;
	mul.wide.u32 	%rd28, %r8, 128;
	add.s64 	%rd63, %rd27, %rd28;
$L__BB4_2:
	.pragma "nounroll";
	// begin inline asm
	prefetch.global.L2 [%rd63];
	// end inline asm
	add.s32 	%r120, %r120, 16384;
	add.s64 	%rd63, %rd63, 16384;
	setp.lt.s32 	%p2, %r120, %r7;
	@%p2 bra 	$L__BB4_2;
$L__BB4_3:
	shl.b64 	%rd30, %rd3, 2;
	add.s64 	%rd7, %rd2, %rd30;
	add.s64 	%rd8, %rd1, %rd30;
	setp.eq.s32 	%p3, %r3, %r4;
	@%p3 bra 	$L__BB4_10;
	setp.lt.s32 	%p4, %r48, 1;
	@%p4 bra 	$L__BB4_93;
	and.b32  	%r12, %r48, 3;
	setp.lt.u32 	%p5, %r48, 4;
	mov.b32 	%r126, 0;
	@%p5 bra 	$L__BB4_60;
	and.b32  	%r126, %r48, 2147483644;
	mov.b32 	%r122, 0;
$L__BB4_7:
	shl.b32 	%r52, %r122, 7;
	add.s32 	%r22, %r52, %r8;
	setp.ge.s32 	%p6, %r22, %r4;
	@%p6 bra 	$L__BB4_44;
	mul.wide.s32 	%rd31, %r22, 4;
	add.s64 	%rd32, %rd7, %rd31;
	ld.global.u32 	%r53, [%rd32];
	cvt.rn.f64.s32 	%fd34, %r53;
	add.s32 	%r54, %r22, %r6;
	setp.ne.s32 	%p7, %r54, %r2;
	@%p7 bra 	$L__BB4_42;
	rcp.rn.f64 	%fd110, %fd34;
	bra.uni 	$L__BB4_43;
$L__BB4_10:
	setp.lt.s32 	%p19, %r48, 1;
	@%p19 bra 	$L__BB4_93;
	and.b32  	%r14, %r48, 7;
	setp.lt.u32 	%p20, %r48, 8;
	mov.b32 	%r124, 0;
	@%p20 bra 	$L__BB4_38;
	and.b32  	%r124, %r48, 2147483640;
	mov.b32 	%r121, 0;
$L__BB4_13:
	.pragma "nounroll";
	shl.b32 	%r73, %r121, 7;
	add.s32 	%r17, %r73, %r8;
	mul.wide.u32 	%rd49, %r17, 4;
	add.s64 	%rd50, %rd7, %rd49;
	ld.global.u32 	%r74, [%rd50];
	cvt.rn.f64.s32 	%fd2, %r74;
	add.s32 	%r18, %r17, %r6;
	setp.ne.s32 	%p21, %r18, %r2;
	@%p21 bra 	$L__BB4_15;
	rcp.rn.f64 	%fd102, %fd2;
	bra.uni 	$L__BB4_16;
$L__BB4_15:
	neg.f64 	%fd87, %fd2;
	div.rn.f64 	%fd102, %fd87, %fd1;
$L__BB4_16:
	cvt.rzi.s32.f64 	%r75, %fd102;
	add.s64 	%rd52, %rd8, %rd49;
	st.global.u32 	[%rd52], %r75;
	add.s32 	%r19, %r17, 128;
	mul.wide.s32 	%rd53, %r19, 4;
	add.s64 	%rd9, %rd7, %rd53;
	ld.global.u32 	%r76, [%rd9];
	cvt.rn.f64.s32 	%fd6, %r76;
	add.s32 	%r77, %r18, 128;
	setp.eq.s32 	%p22, %r77, %r2;
	@%p22 bra 	$L__BB4_18;
	neg.f64 	%fd88, %fd6;
	div.rn.f64 	%fd103, %fd88, %fd1;
	bra.uni 	$L__BB4_19;
$L__BB4_18:
	rcp.rn.f64 	%fd103, %fd6;
$L__BB4_19:
	cvt.rzi.s32.f64 	%r78, %fd103;
	add.s64 	%rd10, %rd8, %rd53;
	st.global.u32 	[%rd10], %r78;
	ld.global.u32 	%r79, [%rd9+512];
	cvt.rn.f64.s32 	%fd10, %r79;
	add.s32 	%r80, %r18, 256;
	setp.eq.s32 	%p23, %r80, %r2;
	@%p23 bra 	$L__BB4_21;
	neg.f64 	%fd89, %fd10;
	div.rn.f64 	%fd104, %fd89, %fd1;
	bra.uni 	$L__BB4_22;
$L__BB4_21:
	rcp.rn.f64 	%fd104, %fd10;
$L__BB4_22:
	cvt.rzi.s32.f64 	%r81, %fd104;
	st.global.u32 	[%rd10+512], %r81;
	ld.global.u32 	%r82, [%rd9+1024];
	cvt.rn.f64.s32 	%fd14, %r82;
	add.s32 	%r83, %r18, 384;
	setp.eq.s32 	%p24, %r83, %r2;
	@%p24 bra 	$L__BB4_24;
	neg.f64 	%fd90, %fd14;
	div.rn.f64 	%fd105, %fd90, %fd1;
	bra.uni 	$L__BB4_25;
$L__BB4_24:
	rcp.rn.f64 	%fd105, %fd14;
$L__BB4_25:
	cvt.rzi.s32.f64 	%r84, %fd105;
	st.global.u32 	[%rd10+1024], %r84;
	ld.global.u32 	%r85, [%rd9+1536];
	cvt.rn.f64.s32 	%fd18, %r85;
	add.s32 	%r86, %r18, 512;
	setp.eq.s32 	%p25, %r86, %r2;
	@%p25 bra 	$L__BB4_27;
	neg.f64 	%fd91, %fd18;
	div.rn.f64 	%fd106, %fd91, %fd1;
	bra.uni 	$L__BB4_28;
$L__BB4_27:
	rcp.rn.f64 	%fd106, %fd18;
$L__BB4_28:
	cvt.rzi.s32.f64 	%r87, %fd106;
	st.global.u32 	[%rd10+1536], %r87;
	ld.global.u32 	%r88, [%rd9+2048];
	cvt.rn.f64.s32 	%fd22, %r88;
	add.s32 	%r89, %r18, 640;
	setp.eq.s32 	%p26, %r89, %r2;
	@%p26 bra 	$L__BB4_30;
	neg.f64 	%fd92, %fd22;
	div.rn.f64 	%fd107, %fd92, %fd1;
	bra.uni 	$L__BB4_31;
$L__BB4_30:
	rcp.rn.f64 	%fd107, %fd22;
$L__BB4_31:
	cvt.rzi.s32.f64 	%r90, %fd107;
	st.global.u32 	[%rd10+2048], %r90;
	ld.global.u32 	%r91, [%rd9+2560];
	cvt.rn.f64.s32 	%fd26, %r91;
	add.s32 	%r92, %r18, 768;
	setp.eq.s32 	%p27, %r92, %r2;
	@%p27 bra 	$L__BB4_33;
	neg.f64 	%fd93, %fd26;
	div.rn.f64 	%fd108, %fd93, %fd1;
	bra.uni 	$L__BB4_34;
$L__BB4_33:
	rcp.rn.f64 	%fd108, %fd26;
$L__BB4_34:
	cvt.rzi.s32.f64 	%r93, %fd108;
	st.global.u32 	[%rd10+2560], %r93;
	ld.global.u32 	%r94, [%rd9+3072];
	cvt.rn.f64.s32 	%fd30, %r94;
	add.s32 	%r95, %r18, 896;
	setp.eq.s32 	%p28, %r95, %r2;
	@%p28 bra 	$L__BB4_36;
	neg.f64 	%fd94, %fd30;
	div.rn.f64 	%fd109, %fd94, %fd1;
	bra.uni 	$L__BB4_37;
$L__BB4_36:
	rcp.rn.f64 	%fd109, %fd30;
$L__BB4_37:
	cvt.rzi.s32.f64 	%r96, %fd109;
	st.global.u32 	[%rd10+3072], %r96;
	add.s32 	%r121, %r121, 8;
	setp.eq.s32 	%p29, %r121, %r124;
	@%p29 bra 	$L__BB4_38;
	bra.uni 	$L__BB4_13;
$L__BB4_38:
	setp.eq.s32 	%p30, %r14, 0;
	@%p30 bra 	$L__BB4_93;
	and.b32  	%r28, %r48, 3;
	setp.lt.u32 	%p31, %r14, 4;
	@%p31 bra 	$L__BB4_76;
	shl.b32 	%r97, %r124, 7;
	add.s32 	%r29, %r97, %r8;
	mul.wide.s32 	%rd55, %r29, 4;
	add.s64 	%rd11, %rd7, %rd55;
	ld.global.u32 	%r98, [%rd11];
	cvt.rn.f64.s32 	%fd50, %r98;
	add.s32 	%r30, %r29, %r6;
	setp.eq.s32 	%p32, %r30, %r2;
	@%p32 bra 	$L__BB4_65;
	neg.f64 	%fd95, %fd50;
	div.rn.f64 	%fd114, %fd95, %fd1;
	bra.uni 	$L__BB4_66;
$L__BB4_42:
	neg.f64 	%fd82, %fd34;
	div.rn.f64 	%fd110, %fd82, %fd1;
$L__BB4_43:
	cvt.rzi.s32.f64 	%r55, %fd110;
	add.s64 	%rd34, %rd8, %rd31;
	st.global.u32 	[%rd34], %r55;
$L__BB4_44:
	add.s32 	%r23, %r22, 128;
	setp.ge.s32 	%p8, %r23, %r4;
	@%p8 bra 	$L__BB4_49;
	mul.wide.s32 	%rd35, %r23, 4;
	add.s64 	%rd36, %rd7, %rd35;
	ld.global.u32 	%r56, [%rd36];
	cvt.rn.f64.s32 	%fd38, %r56;
	add.s32 	%r57, %r23, %r6;
	setp.eq.s32 	%p9, %r57, %r2;
	@%p9 bra 	$L__BB4_47;
	neg.f64 	%fd83, %fd38;
	div.rn.f64 	%fd111, %fd83, %fd1;
	bra.uni 	$L__BB4_48;
$L__BB4_47:
	rcp.rn.f64 	%fd111, %fd38;
$L__BB4_48:
	cvt.rzi.s32.f64 	%r58, %fd111;
	add.s64 	%rd38, %rd8, %rd35;
	st.global.u32 	[%rd38], %r58;
$L__BB4_49:
	add.s32 	%r24, %r22, 256;
	setp.ge.s32 	%p10, %r24, %r4;
	@%p10 bra 	$L__BB4_54;
	mul.wide.s32 	%rd39, %r24, 4;
	add.s64 	%rd40, %rd7, %rd39;
	ld.global.u32 	%r59, [%rd40];
	cvt.rn.f64.s32 	%fd42, %r59;
	add.s32 	%r60, %r24, %r6;
	setp.eq.s32 	%p11, %r60, %r2;
	@%p11 bra 	$L__BB4_52;
	neg.f64 	%fd84, %fd42;
	div.rn.f64 	%fd112, %fd84, %fd1;
	bra.uni 	$L__BB4_53;
$L__BB4_52:
	rcp.rn.f64 	%fd112, %fd42;
$L__BB4_53:
	cvt.rzi.s32.f64 	%r61, %fd112;
	add.s64 	%rd42, %rd8, %rd39;
	st.global.u32 	[%rd42], %r61;
$L__BB4_54:
	add.s32 	%r25, %r22, 384;
	setp.ge.s32 	%p12, %r25, %r4;
	@%p12 bra 	$L__BB4_59;
	mul.wide.s32 	%rd43, %r25, 4;
	add.s64 	%rd44, %rd7, %rd43;
	ld.global.u32 	%r62, [%rd44];
	cvt.rn.f64.s32 	%fd46, %r62;
	add.s32 	%r63, %r25, %r6;
	setp.eq.s32 	%p13, %r63, %r2;
	@%p13 bra 	$L__BB4_57;
	neg.f64 	%fd85, %fd46;
	div.rn.f64 	%fd113, %fd85, %fd1;
	bra.uni 	$L__BB4_58;
$L__BB4_57:
	rcp.rn.f64 	%fd113, %fd46;
$L__BB4_58:
	cvt.rzi.s32.f64 	%r64, %fd113;
	add.s64 	%rd46, %rd8, %rd43;
	st.global.u32 	[%rd46], %r64;
$L__BB4_59:
	add.s32 	%r122, %r122, 4;
	setp.eq.s32 	%p14, %r122, %r126;
	@%p14 bra 	$L__BB4_60;
	bra.uni 	$L__BB4_7;
$L__BB4_60:
	setp.eq.s32 	%p15, %r12, 0;
	@%p15 bra 	$L__BB4_93;
	add.s32 	%r65, %r1, %r8;
	add.s32 	%r66, %r65, %r5;
	shl.b32 	%r67, %r126, 7;
	add.s32 	%r68, %r66, %r67;
	sub.s32 	%r129, %r2, %r68;
	add.s32 	%r128, %r8, %r67;
	neg.s32 	%r127, %r12;
$L__BB4_62:
	.pragma "nounroll";
	mul.wide.s32 	%rd17, %r128, 4;
	add.s64 	%rd18, %rd8, %rd17;
	setp.ge.s32 	%p16, %r128, %r4;
	@%p16 bra 	$L__BB4_92;
	add.s64 	%rd48, %rd7, %rd17;
	ld.global.u32 	%r69, [%rd48];
	cvt.rn.f64.s32 	%fd78, %r69;
	setp.eq.s32 	%p17, %r129, 0;
	@%p17 bra 	$L__BB4_90;
	neg.f64 	%fd86, %fd78;
	div.rn.f64 	%fd121, %fd86, %fd1;
	bra.uni 	$L__BB4_91;
$L__BB4_65:
	rcp.rn.f64 	%fd114, %fd50;
$L__BB4_66:
	cvt.rzi.s32.f64 	%r99, %fd114;
	add.s64 	%rd12, %rd8, %rd55;
	st.global.u32 	[%rd12], %r99;
	ld.global.u32 	%r100, [%rd11+512];
	cvt.rn.f64.s32 	%fd54, %r100;
	add.s32 	%r101, %r30, 128;
	setp.eq.s32 	%p33, %r101, %r2;
	@%p33 bra 	$L__BB4_68;
	neg.f64 	%fd96, %fd54;
	div.rn.f64 	%fd115, %fd96, %fd1;
	bra.uni 	$L__BB4_69;
$L__BB4_68:
	rcp.rn.f64 	%fd115, %fd54;
$L__BB4_69:
	cvt.rzi.s32.f64 	%r102, %fd115;
	st.global.u32 	[%rd12+512], %r102;
	ld.global.u32 	%r103, [%rd11+1024];
	cvt.rn.f64.s32 	%fd58, %r103;
	add.s32 	%r104, %r30, 256;
	setp.eq.s32 	%p34, %r104, %r2;
	@%p34 bra 	$L__BB4_71;
	neg.f64 	%fd97, %fd58;
	div.rn.f64 	%fd116, %fd97, %fd1;
	bra.uni 	$L__BB4_72;
$L__BB4_71:
	rcp.rn.f64 	%fd116, %fd58;
$L__BB4_72:
	cvt.rzi.s32.f64 	%r105, %fd116;
	st.global.u32 	[%rd12+1024], %r105;
	ld.global.u32 	%r106, [%rd11+1536];
	cvt.rn.f64.s32 	%fd62, %r106;
	add.s32 	%r107, %r30, 384;
	setp.eq.s32 	%p35, %r107, %r2;
	@%p35 bra 	$L__BB4_74;
	neg.f64 	%fd98, %fd62;
	div.rn.f64 	%fd117, %fd98, %fd1;
	bra.uni 	$L__BB4_75;
$L__BB4_74:
	rcp.rn.f64 	%fd117, %fd62;
$L__BB4_75:
	cvt.rzi.s32.f64 	%r108, %fd117;
	st.global.u32 	[%rd12+1536], %r108;
	add.s32 	%r124, %r124, 4;
$L__BB4_76:
	setp.eq.s32 	%p36, %r28, 0;
	@%p36 bra 	$L__BB4_93;
	setp.eq.s32 	%p37, %r28, 1;
	@%p37 bra 	$L__BB4_85;
	shl.b32 	%r109, %r124, 7;
	add.s32 	%r33, %r109, %r8;
	mul.wide.s32 	%rd57, %r33, 4;
	add.s64 	%rd13, %rd7, %rd57;
	ld.global.u32 	%r110, [%rd13];
	cvt.rn.f64.s32 	%fd66, %r110;
	add.s32 	%r34, %r33, %r6;
	setp.eq.s32 	%p38, %r34, %r2;
	@%p38 bra 	$L__BB4_80;
	neg.f64 	%fd99, %fd66;
	div.rn.f64 	%fd118, %fd99, %fd1;
	bra.uni 	$L__BB4_81;
$L__BB4_80:
	rcp.rn.f64 	%fd118, %fd66;
$L__BB4_81:
	cvt.rzi.s32.f64 	%r111, %fd118;
	add.s64 	%rd14, %rd8, %rd57;
	st.global.u32 	[%rd14], %r111;
	ld.global.u32 	%r112, [%rd13+512];
	cvt.rn.f64.s32 	%fd70, %r112;
	add.s32 	%r113, %r34, 128;
	setp.eq.s32 	%p39, %r113, %r2;
	@%p39 bra 	$L__BB4_83;
	neg.f64 	%fd100, %fd70;
	div.rn.f64 	%fd119, %fd100, %fd1;
	bra.uni 	$L__BB4_84;
$L__BB4_83:
	rcp.rn.f64 	%fd119, %fd70;
$L__BB4_84:
	cvt.rzi.s32.f64 	%r114, %fd119;
	st.global.u32 	[%rd14+512], %r114;
	add.s32 	%r124, %r124, 2;
$L__BB4_85:
	and.b32  	%r115, %r48, 1;
	setp.eq.b32 	%p40, %r115, 1;
	not.pred 	%p41, %p40;
	@%p41 bra 	$L__BB4_93;
	shl.b32 	%r116, %r124, 7;
	add.s32 	%r37, %r116, %r8;
	mul.wide.s32 	%rd59, %r37, 4;
	add.s64 	%rd60, %rd7, %rd59;
	ld.global.u32 	%r117, [%rd60];
	cvt.rn.f64.s32 	%fd74, %r117;
	add.s32 	%r118, %r37, %r6;
	setp.eq.s32 	%p42, %r118, %r2;
	@%p42 bra 	$L__BB4_88;
	neg.f64 	%fd101, %fd74;
	div.rn.f64 	%fd120, %fd101, %fd1;
	bra.uni 	$L__BB4_89;
$L__BB4_88:
	rcp.rn.f64 	%fd120, %fd74;
$L__BB4_89:
	cvt.rzi.s32.f64 	%r119, %fd120;
	add.s64 	%rd62, %rd8, %rd59;
	st.global.u32 	[%rd62], %r119;
	bra.uni 	$L__BB4_93;
$L__BB4_90:
	rcp.rn.f64 	%fd121, %fd78;
$L__BB4_91:
	cvt.rzi.s32.f64 	%r70, %fd121;
	st.global.u32 	[%rd18], %r70;
$L__BB4_92:
	add.s32 	%r129, %r129, -128;
	add.s32 	%r128, %r128, 128;
	add.s32 	%r127, %r127, 1;
	setp.ne.s32 	%p18, %r127, 0;
	@%p18 bra 	$L__BB4_62;
$L__BB4_93:
	ret;

}


// ===== COMPILED SASS (sm_100) =====

	.target	sm_100

	.elftype	@"ET_EXEC"


//--------------------- .note.nv.tkinfo           --------------------------
	.section	.note.nv.tkinfo,"",@"SHT_NOTE"
	.sectionflags	@"SHF_NOTE_NV_TKINFO"
	.tkinfo
        /*0018*/ 	.word	0x00000002
        /*0030*/ 	.string	""
        /*0030*/ 	.string	"ptxas"
        /*0030*/ 	.string	"Cuda compilation tools, release 13.0, V13.0.88"
        /*0030*/ 	.string	"Build cuda_13.0.r13.0/compiler.36424714_0"
        /*0030*/ 	.string	"-arch sm_100 -m 64 "



//--------------------- .note.nv.cuinfo           --------------------------
	.section	.note.nv.cuinfo,"",@"SHT_NOTE"
	.sectionflags	@"SHF_NOTE_NV_CUINFO"
        /*0018*/ 	.short	0x0002
        /*001a*/ 	.short	0x0064
        /*001c*/ 	.short	0x0082
	.zero		2


//--------------------- .nv.info                  --------------------------
	.section	.nv.info,"",@"SHT_CUDA_INFO"
	.align	4


	//----- nvinfo : EIATTR_REGCOUNT
	.align		4
        /*0000*/ 	.byte	0x04, 0x2f
        /*0002*/ 	.short	(.L_44 - .L_43)
	.align		4
.L_43:
        /*0004*/ 	.word	index@(_ZN3cub18CUB_300001_SM_10006detail11EmptyKernelIvEEvv)
        /*0008*/ 	.word	0x00000004


	//----- nvinfo : EIATTR_FRAME_SIZE
	.align		4
.L_44:
        /*000c*/ 	.byte	0x04, 0x11
        /*000e*/ 	.short	(.L_46 - .L_45)
	.align		4
.L_45:
        /*0010*/ 	.word	index@(_ZN3cub18CUB_300001_SM_10006detail11EmptyKernelIvEEvv)
        /*0014*/ 	.word	0x00000000


	//----- nvinfo : EIATTR_REGCOUNT
	.align		4
.L_46:
        /*0018*/ 	.byte	0x04, 0x2f
        /*001a*/ 	.short	(.L_48 - .L_47)
	.align		4
.L_47:
        /*001c*/ 	.word	index@(_ZN3cub18CUB_300001_SM_10006detail8for_each13static_kernelINS2_12policy_hub_t12policy_500_tEmN6thrust24THRUST_300001_SM_1000_NS8cuda_cub20__uninitialized_fill7functorINS7_10device_ptrIiEEiEEEEvT0_T1_)
        /*0020*/ 	.word	0x00000008


	//----- nvinfo : EIATTR_FRAME_SIZE
	.align		4
.L_48:
        /*0024*/ 	.byte	0x04, 0x11
        /*0026*/ 	.short	(.L_50 - .L_49)
	.align		4
.L_49:
        /*0028*/ 	.word	index@(_ZN3cub18CUB_300001_SM_10006detail8for_each13static_kernelINS2_12policy_hub_t12policy_500_tEmN6thrust24THRUST_300001_SM_1000_NS8cuda_cub20__uninitialized_fill7functorINS7_10device_ptrIiEEiEEEEvT0_T1_)
        /*002c*/ 	.word	0x00000000


	//----- nvinfo : EIATTR_REGCOUNT
	.align		4
.L_50:
        /*0030*/ 	.byte	0x04, 0x2f
        /*0032*/ 	.short	(.L_52 - .L_51)
	.align		4
.L_51:
        /*0034*/ 	.word	index@(_ZN3cub18CUB_300001_SM_10006detail8for_each13static_kernelINS2_12policy_hub_t12policy_500_tElN6thrust24THRUST_300001_SM_1000_NS8cuda_cub6__fill7functorINS7_6detail15normal_iteratorINS7_10device_ptrIiEEEEiEEEEvT0_T1_)
        /*0038*/ 	.word	0x00000008


	//----- nvinfo : EIATTR_FRAME_SIZE
	.align		4
.L_52:
        /*003c*/ 	.byte	0x04, 0x11
        /*003e*/ 	.short	(.L_54 - .L_53)
	.align		4
.L_53:
        /*0040*/ 	.word	index@(_ZN3cub18CUB_300001_SM_10006detail8for_each13static_kernelINS2_12policy_hub_t12policy_500_tElN6thrust24THRUST_300001_SM_1000_NS8cuda_cub6__fill7functorINS7_6detail15normal_iteratorINS7_10device_ptrIiEEEEiEEEEvT0_T1_)
        /*0044*/ 	.word	0x00000000


	//----- nvinfo : EIATTR_REGCOUNT
	.align		4
.L_54:
        /*0048*/ 	.byte	0x04, 0x2f
        /*004a*/ 	.short	(.L_56 - .L_55)
	.align		4
.L_55:
        /*004c*/ 	.word	index@(_ZN3cub18CUB_300001_SM_10006detail9transform16transform_kernelINS2_10policy_hubILb1EN4cuda3std3__45tupleIJN6thrust24THRUST_300001_SM_1000_NS6detail15normal_iteratorINSA_10device_ptrIiEEEENSA_17counting_iteratorIiNSA_11use_defaultESH_SH_EEEEEE10policy1000Ei12inv1_functorSF_JPiSI_EEEvT0_iT1_T2_DpNS2_10kernel_argIT3_EE)
        /*0050*/ 	.word	0x00000020


	//----- nvinfo : EIATTR_FRAME_SIZE
	.align		4
.L_56:
        /*0054*/ 	.byte	0x04, 0x11
        /*0056*/ 	.short	(.L_58 - .L_57)
	.align		4
.L_57:
        /*0058*/ 	.word	index@($__internal_3_$__cuda_sm20_div_rn_f64_full)
        /*005c*/ 	.word	0x00000000


	//----- nvinfo : EIATTR_FRAME_SIZE
	.align		4
.L_58:
        /*0060*/ 	.byte	0x04, 0x11
        /*0062*/ 	.short	(.L_60 - .L_59)
	.align		4
.L_59:
        /*0064*/ 	.word	index@($__internal_2_$__cuda_sm20_dblrcp_rn_slowpath_v3)
        /*0068*/ 	.word	0x00000000


	//----- nvinfo : EIATTR_FRAME_SIZE
	.align		4
.L_60:
        /*006c*/ 	.byte	0x04, 0x11
        /*006e*/ 	.short	(.L_62 - .L_61)
	.align		4
.L_61:
        /*0070*/ 	.word	index@(_ZN3cub18CUB_300001_SM_10006detail9transform16transform_kernelINS2_10policy_hubILb1EN4cuda3std3__45tupleIJN6thrust24THRUST_300001_SM_1000_NS6detail15normal_iteratorINSA_10device_ptrIiEEEENSA_17counting_iteratorIiNSA_11use_defaultESH_SH_EEEEEE10policy1000Ei12inv1_functorSF_JPiSI_EEEvT0_iT1_T2_DpNS2_10kernel_argIT3_EE)
        /*0074*/ 	.word	0x00000000


	//----- nvinfo : EIATTR_REGCOUNT
	.align		4
.L_62:
        /*0078*/ 	.byte	0x04, 0x2f
        /*007a*/ 	.short	(.L_64 - .L_63)
	.align		4
.L_63:
        /*007c*/ 	.word	index@(_ZN3cub18CUB_300001_SM_10006detail9transform16transform_kernelINS2_10policy_hubILb1EN4cuda3std3__45tupleIJN6thrust24THRUST_300001_SM_1000_NS6detail15normal_iteratorINSA_10device_ptrIiEEEENSA_17counting_iteratorIiNSA_11use_defaultESH_SH_EEEEEE10policy1000El12inv1_functorSF_JPiSI_EEEvT0_iT1_T2_DpNS2_10kernel_argIT3_EE)
        /*0080*/ 	.word	0x00000020


	//----- nvinfo : EIATTR_FRAME_SIZE
	.align		4
.L_64:
        /*0084*/ 	.byte	0x04, 0x11
        /*0086*/ 	.short	(.L_66 - .L_65)
	.align		4
.L_65:
        /*0088*/ 	.word	index@($__internal_1_$__cuda_sm20_div_rn_f64_full)
        /*008c*/ 	.word	0x00000000


	//----- nvinfo : EIATTR_FRAME_SIZE
	.align		4
.L_66:
        /*0090*/ 	.byte	0x04, 0x11
        /*0092*/ 	.short	(.L_68 - .L_67)
	.align		4
.L_67:
        /*0094*/ 	.word	index@($__internal_0_$__cuda_sm20_dblrcp_rn_slowpath_v3)
        /*0098*/ 	.word	0x00000000


	//----- nvinfo : EIATTR_FRAME_SIZE
	.align		4
.L_68:
        /*009c*/ 	.byte	0x04, 0x11
        /*009e*/ 	.short	(.L_70 - .L_69)
	.align		4
.L_69:
        /*00a0*/ 	.word	index@(_ZN3cub18CUB_300001_SM_10006detail9transform16transform_kernelINS2_10policy_hubILb1EN4cuda3std3__45tupleIJN6thrust24THRUST_300001_SM_1000_NS6detail15normal_iteratorINSA_10device_ptrIiEEEENSA_17counting_iteratorIiNSA_11use_defaultESH_SH_EEEEEE10policy1000El12inv1_functorSF_JPiSI_EEEvT0_iT1_T2_DpNS2_10kernel_argIT3_EE)
        /*00a4*/ 	.word	0x00000000


	//----- nvinfo : EIATTR_MIN_STACK_SIZE
	.align		4
.L_70:
        /*00a8*/ 	.byte	0x04, 0x12
        /*00aa*/ 	.short	(.L_72 - .L_71)
	.align		4
.L_71:
        /*00ac*/ 	.word	index@(_ZN3cub18CUB_300001_SM_10006detail9transform16transform_kernelINS2_10policy_hubILb1EN4cuda3std3__45tupleIJN6thrust24THRUST_300001_SM_1000_NS6detail15normal_iteratorINSA_10device_ptrIiEEEENSA_17counting_iteratorIiNSA_11use_defaultESH_SH_EEEEEE10policy1000El12inv1_functorSF_JPiSI_EEEvT0_iT1_T2_DpNS2_10kernel_argIT3_EE)
        /*00b0*/ 	.word	0x00000000


	//----- nvinfo : EIATTR_MIN_STACK_SIZE
	.align		4
.L_72:
        /*00b4*/ 	.byte	0x04, 0x12
        /*00b6*/ 	.short	(.L_74 - .L_73)
	.align		4
.L_73:
        /*00b8*/ 	.word	index@(_ZN3cub18CUB_300001_SM_10006detail9transform16transform_kernelINS2_10policy_hubILb1EN4cuda3std3__45tupleIJN6thrust24THRUST_300001_SM_1000_NS6detail15normal_iteratorINSA_10device_ptrIiEEEENSA_17counting_iteratorIiNSA_11use_defaultESH_SH_EEEEEE10policy1000Ei12inv1_functorSF_JPiSI_EEEvT0_iT1_T2_DpNS2_10kernel_argIT3_EE)
        /*00bc*/ 	.word	0x00000000


	//----- nvinfo : EIATTR_MIN_STACK_SIZE
	.align		4
.L_74:
        /*00c0*/ 	.byte	0x04, 0x12
        /*00c2*/ 	.short	(.L_76 - .L_75)
	.align		4
.L_75:
        /*00c4*/ 	.word	index@(_ZN3cub18CUB_300001_SM_10006detail8for_each13static_kernelINS2_12policy_hub_t12policy_500_tElN6thrust24THRUST_300001_SM_1000_NS8cuda_cub6__fill7functorINS7_6detail15normal_iteratorINS7_10device_ptrIiEEEEiEEEEvT0_T1_)
        /*00c8*/ 	.word	0x00000000


	//----- nvinfo : EIATTR_MIN_STACK_SIZE
	.align		4
.L_76:
        /*00cc*/ 	.byte	0x04, 0x12
        /*00ce*/ 	.short	(.L_78 - .L_77)
	.align		4
.L_77:
        /*00d0*/ 	.word	index@(_ZN3cub18CUB_300001_SM_10006detail8for_each13static_kernelINS2_12policy_hub_t12policy_500_tEmN6thrust24THRUST_300001_SM_1000_NS8cuda_cub20__uninitialized_fill7functorINS7_10device_ptrIiEEiEEEEvT0_T1_)
        /*00d4*/ 	.word	0x00000000


	//----- nvinfo : EIATTR_MIN_STACK_SIZE
	.align		4
.L_78:
        /*00d8*/ 	.byte	0x04, 0x12
        /*00da*/ 	.short	(.L_80 - .L_79)
	.align		4
.L_79:
        /*00dc*/ 	.word	index@(_ZN3cub18CUB_300001_SM_10006detail11EmptyKernelIvEEvv)
        /*00e0*/ 	.word	0x00000000
.L_80:


//--------------------- .nv.compat                --------------------------
	.section	.nv.compat,"",@"SHT_CUDA_COMPAT_INFO"
	.align	4
        /*0000*/ 	.byte	0x02, 0x09, 0x00, 0x00, 0x02, 0x02, 0x01, 0x00, 0x02, 0x05, 0x05, 0x00, 0x03, 0x07, 0x01, 0x01
        /*0010*/ 	.byte	0x02, 0x03, 0x00, 0x00, 0x02, 0x06, 0x01, 0x00, 0x04, 0x0b, 0x08, 0x00, 0x01, 0x00, 0x00, 0x00
        /*0020*/ 	.byte	0x00, 0x00, 0x00, 0x00


//--------------------- .nv.info._ZN3cub18CUB_300001_SM_10006detail9transform16transform_kernelINS2_10policy_hubILb1EN4cuda3std3__45tupleIJN6thrust24THRUST_300001_SM_1000_NS6detail15normal_iteratorINSA_10device_ptrIiEEEENSA_17counting_iteratorIiNSA_11use_defaultESH_SH_EEEEEE10policy1000El12inv1_functorSF_JPiSI_EEEvT0_iT1_T2_DpNS2_10kernel_argIT3_EE --------------------------
	.section	.nv.info._ZN3cub18CUB_300001_SM_10006detail9transform16transform_kernelINS2_10policy_hubILb1EN4cuda3std3__45tupleIJN6thrust24THRUST_300001_SM_1000_NS6detail15normal_iteratorINSA_10device_ptrIiEEEENSA_17counting_iteratorIiNSA_11use_defaultESH_SH_EEEEEE10policy1000El12inv1_functorSF_JPiSI_EEEvT0_iT1_T2_DpNS2_10kernel_argIT3_EE,"",@"SHT_CUDA_INFO"
	.sectionflags	@""
	.align	4


	//----- nvinfo : EIATTR_CUDA_API_VERSION
	.align		4
        /*0000*/ 	.byte	0x04, 0x37
        /*0002*/ 	.short	(.L_82 - .L_81)
.L_81:
        /*0004*/ 	.word	0x00000082


	//----- nvinfo : EIATTR_KPARAM_INFO
	.align		4
.L_82:
        /*0008*/ 	.byte	0x04, 0x17
        /*000a*/ 	.short	(.L_84 - .L_83)
.L_83:
        /*000c*/ 	.word	0x00000000
        /*0010*/ 	.short	0x0005
        /*0012*/ 	.short	0x0038
        /*0014*/ 	.byte	0x00, 0xf0, 0x41, 0x00


	//----- nvinfo : EIATTR_KPARAM_INFO
	.align		4
.L_84:
        /*0018*/ 	.byte	0x04, 0x17
        /*001a*/ 	.short	(.L_86 - .L_85)
.L_85:
        /*001c*/ 	.word	0x00000000
        /*0020*/ 	.short	0x0004
        /*0022*/ 	.short	0x0028
        /*0024*/ 	.byte	0x00, 0xf0, 0x41, 0x00


	//----- nvinfo : EIATTR_KPARAM_INFO
	.align		4
.L_86:
        /*0028*/ 	.byte	0x04, 0x17
        /*002a*/ 	.short	(.L_88 - .L_87)
.L_87:
        /*002c*/ 	.word	0x00000000
        /*0030*/ 	.short	0x0003
        /*0032*/ 	.short	0x0020
        /*0034*/ 	.byte	0x00, 0xf0, 0x21, 0x00


	//----- nvinfo : EIATTR_KPARAM_INFO
	.align		4
.L_88:
        /*0038*/ 	.byte	0x04, 0x17
        /*003a*/ 	.short	(.L_90 - .L_89)
.L_89:
        /*003c*/ 	.word	0x00000000
        /*0040*/ 	.short	0x0002
        /*0042*/ 	.short	0x0010
        /*0044*/ 	.byte	0x00, 0xf0, 0x41, 0x00


	//----- nvinfo : EIATTR_KPARAM_INFO
	.align		4
.L_90:
        /*0048*/ 	.byte	0x04, 0x17
        /*004a*/ 	.short	(.L_92 - .L_91)
.L_91:
        /*004c*/ 	.word	0x00000000
        /*0050*/ 	.short	0x0001
        /*0052*/ 	.short	0x0008
        /*0054*/ 	.byte	0x00, 0xf0, 0x11, 0x00


	//----- nvinfo : EIATTR_KPARAM_INFO
	.align		4
.L_92:
        /*0058*/ 	.byte	0x04, 0x17
        /*005a*/ 	.short	(.L_94 - .L_93)
.L_93:
        /*005c*/ 	.word	0x00000000
        /*0060*/ 	.short	0x0000
        /*0062*/ 	.short	0x0000
        /*0064*/ 	.byte	0x00, 0xf0, 0x21, 0x00


	//----- nvinfo : EIATTR_SPARSE_MMA_MASK
	.align		4
.L_94:
        /*0068*/ 	.byte	0x03, 0x50
        /*006a*/ 	.short	0x0000


	//----- nvinfo : EIATTR_MAXREG_COUNT
	.align		4
        /*006c*/ 	.byte	0x03, 0x1b
        /*006e*/ 	.short	0x00ff


	//----- nvinfo : EIATTR_MERCURY_ISA_VERSION
	.align		4
        /*0070*/ 	.byte	0x03, 0x5f
        /*0072*/ 	.short	0x0101


	//----- nvinfo : EIATTR_VRC_CTA_INIT_COUNT
	.align		4
        /*0074*/ 	.byte	0x02, 0x4a
	.zero		1
	.zero		1


	//----- nvinfo : EIATTR_EXIT_INSTR_OFFSETS
	.align		4
        /*0078*/ 	.byte	0x04, 0x1c
        /*007a*/ 	.short	(.L_96 - .L_95)


	//   ....[0]....
.L_95:
        /*007c*/ 	.word	0x00000320


	//   ....[1]....
        /*0080*/ 	.word	0x00001280


	//   ....[2]....
        /*0084*/ 	.word	0x00001710


	//   ....[3]....
        /*0088*/ 	.word	0x00001740


	//   ....[4]....
        /*008c*/ 	.word	0x000031e0


	//   ....[5]....
        /*0090*/ 	.word	0x00003fa0


	//   ....[6]....
        /*0094*/ 	.word	0x000046e0


	//   ....[7]....
        /*0098*/ 	.word	0x00004a80


	//----- nvinfo : EIATTR_MAX_THREADS
	.align		4
.L_96:
        /*009c*/ 	.byte	0x04, 0x05
        /*009e*/ 	.short	(.L_98 - .L_97)
.L_97:
        /*00a0*/ 	.word	0x00000080
        /*00a4*/ 	.word	0x00000001
        /*00a8*/ 	.word	0x00000001


	//----- nvinfo : EIATTR_CRS_STACK_SIZE
	.align		4
.L_98:
        /*00ac*/ 	.byte	0x04, 0x1e
        /*00ae*/ 	.short	(.L_100 - .L_99)
.L_99:
        /*00b0*/ 	.word	0x00000000


	//----- nvinfo : EIATTR_CBANK_PARAM_SIZE
	.align		4
.L_100:
        /*00b4*/ 	.byte	0x03, 0x19
        /*00b6*/ 	.short	0x0048


	//----- nvinfo : EIATTR_PARAM_CBANK
	.align		4
        /*00b8*/ 	.byte	0x04, 0x0a
        /*00ba*/ 	.short	(.L_102 - .L_101)
	.align		4
.L_101:
        /*00bc*/ 	.word	index@(.nv.constant0._ZN3cub18CUB_300001_SM_10006detail9transform16transform_kernelINS2_10policy_hubILb1EN4cuda3std3__45tupleIJN6thrust24THRUST_300001_SM_1000_NS6detail15normal_iteratorINSA_10device_ptrIiEEEENSA_17counting_iteratorIiNSA_11use_defaultESH_SH_EEEEEE10policy1000El12inv1_functorSF_JPiSI_EEEvT0_iT1_T2_DpNS2_10kernel_argIT3_EE)
        /*00c0*/ 	.short	0x0380
        /*00c2*/ 	.short	0x0048


	//----- nvinfo : EIATTR_SW_WAR
	.align		4
.L_102:
        /*00c4*/ 	.byte	0x04, 0x36
        /*00c6*/ 	.short	(.L_104 - .L_103)
.L_103:
        /*00c8*/ 	.word	0x00000008
.L_104:


//--------------------- .nv.info._ZN3cub18CUB_300001_SM_10006detail9transform16transform_kernelINS2_10policy_hubILb1EN4cuda3std3__45tupleIJN6thrust24THRUST_300001_SM_1000_NS6detail15normal_iteratorINSA_10device_ptrIiEEEENSA_17counting_iteratorIiNSA_11use_defaultESH_SH_EEEEEE10policy1000Ei12inv1_functorSF_JPiSI_EEEvT0_iT1_T2_DpNS2_10kernel_argIT3_EE --------------------------
	.section	.nv.info._ZN3cub18CUB_300001_SM_10006detail9transform16transform_kernelINS2_10policy_hubILb1EN4cuda3std3__45tupleIJN6thrust24THRUST_300001_SM_1000_NS6detail15normal_iteratorINSA_10device_ptrIiEEEENSA_17counting_iteratorIiNSA_11use_defaultESH_SH_EEEEEE10policy1000Ei12inv1_functorSF_JPiSI_EEEvT0_iT1_T2_DpNS2_10kernel_argIT3_EE,"",@"SHT_CUDA_INFO"
	.sectionflags	@""
	.align	4


	//----- nvinfo : EIATTR_CUDA_API_VERSION
	.align		4
        /*0000*/ 	.byte	0x04, 0x37
        /*0002*/ 	.short	(.L_106 - .L_105)
.L_105:
        /*0004*/ 	.word	0x00000082


	//----- nvinfo : EIATTR_KPARAM_INFO
	.align		4
.L_106:
        /*0008*/ 	.byte	0x04, 0x17
        /*000a*/ 	.short	(.L_108 - .L_107)
.L_107:
        /*000c*/ 	.word	0x00000000
        /*0010*/ 	.short	0x0005
        /*0012*/ 	.short	0x0030
        /*0014*/ 	.byte	0x00, 0xf0, 0x41, 0x00


	//----- nvinfo : EIATTR_KPARAM_INFO
	.align		4
.L_108:
        /*0018*/ 	.byte	0x04, 0x17
        /*001a*/ 	.short	(.L_110 - .L_109)
.L_109:
        /*001c*/ 	.word	0x00000000
        /*0020*/ 	.short	0x0004
        /*0022*/ 	.short	0x0020
        /*0024*/ 	.byte	0x00, 0xf0, 0x41, 0x00


	//----- nvinfo : EIATTR_KPARAM_INFO
	.align		4
.L_110:
        /*0028*/ 	.byte	0x04, 0x17
        /*002a*/ 	.short	(.L_112 - .L_111)
.L_111:
        /*002c*/ 	.word	0x00000000
        /*0030*/ 	.short	0x0003
        /*0032*/ 	.short	0x0018
        /*0034*/ 	.byte	0x00, 0xf0, 0x21, 0x00


	//----- nvinfo : EIATTR_KPARAM_INFO
	.align		4
.L_112:
        /*0038*/ 	.byte	0x04, 0x17
        /*003a*/ 	.short	(.L_114 - .L_113)
.L_113:
        /*003c*/ 	.word	0x00000000
        /*0040*/ 	.short	0x0002
        /*0042*/ 	.short	0x0008
        /*0044*/ 	.byte	0x00, 0xf0, 0x41, 0x00


	//----- nvinfo : EIATTR_KPARAM_INFO
	.align		4
.L_114:
        /*0048*/ 	.byte	0x04, 0x17
        /*004a*/ 	.short	(.L_116 - .L_115)
.L_115:
        /*004c*/ 	.word	0x00000000
        /*0050*/ 	.short	0x0001
        /*0052*/ 	.short	0x0004
        /*0054*/ 	.byte	0x00, 0xf0, 0x11, 0x00


	//----- nvinfo : EIATTR_KPARAM_INFO
	.align		4
.L_116:
        /*0058*/ 	.byte	0x04, 0x17
        /*005a*/ 	.short	(.L_118 - .L_117)
.L_117:
        /*005c*/ 	.word	0x00000000
        /*0060*/ 	.short	0x0000
        /*0062*/ 	.short	0x0000
        /*0064*/ 	.byte	0x00, 0xf0, 0x11, 0x00


	//----- nvinfo : EIATTR_SPARSE_MMA_MASK
	.align		4
.L_118:
        /*0068*/ 	.byte	0x03, 0x50
        /*006a*/ 	.short	0x0000


	//----- nvinfo : EIATTR_MAXREG_COUNT
	.align		4
        /*006c*/ 	.byte	0x03, 0x1b
        /*006e*/ 	.short	0x00ff


	//----- nvinfo : EIATTR_MERCURY_ISA_VERSION
	.align		4
        /*0070*/ 	.byte	0x03, 0x5f
        /*0072*/ 	.short	0x0101


	//----- nvinfo : EIATTR_VRC_CTA_INIT_COUNT
	.align		4
        /*0074*/ 	.byte	0x02, 0x4a
	.zero		1
	.zero		1


	//----- nvinfo : EIATTR_EXIT_INSTR_OFFSETS
	.align		4
        /*0078*/ 	.byte	0x04, 0x1c
        /*007a*/ 	.short	(.L_120 - .L_119)


	//   ....[0]....
.L_119:
        /*007c*/ 	.word	0x00000260


	//   ....[1]....
        /*0080*/ 	.word	0x00001b00


	//   ....[2]....
        /*0084*/ 	.word	0x00002810


	//   ....[3]....
        /*0088*/ 	.word	0x00002f00


	//   ....[4]....
        /*008c*/ 	.word	0x00003280


	//   ....[5]....
        /*0090*/ 	.word	0x000032b0


	//   ....[6]....
        /*0094*/ 	.word	0x00004170


	//   ....[7]....
        /*0098*/ 	.word	0x000045a0


	//----- nvinfo : EIATTR_MAX_THREADS
	.align		4
.L_120:
        /*009c*/ 	.byte	0x04, 0x05
        /*009e*/ 	.short	(.L_122 - .L_121)
.L_121:
        /*00a0*/ 	.word	0x00000080
        /*00a4*/ 	.word	0x00000001
        /*00a8*/ 	.word	0x00000001


	//----- nvinfo : EIATTR_CRS_STACK_SIZE
	.align		4
.L_122:
        /*00ac*/ 	.byte	0x04, 0x1e
        /*00ae*/ 	.short	(.L_124 - .L_123)
.L_123:
        /*00b0*/ 	.word	0x00000000


	//----- nvinfo : EIATTR_CBANK_PARAM_SIZE
	.align		4
.L_124:
        /*00b4*/ 	.byte	0x03, 0x19
        /*00b6*/ 	.short	0x0040


	//----- nvinfo : EIATTR_PARAM_CBANK
	.align		4
        /*00b8*/ 	.byte	0x04, 0x0a
        /*00ba*/ 	.short	(.L_126 - .L_125)
	.align		4
.L_125:
        /*00bc*/ 	.word	index@(.nv.constant0._ZN3cub18CUB_300001_SM_10006detail9transform16transform_kernelINS2_10policy_hubILb1EN4cuda3std3__45tupleIJN6thrust24THRUST_300001_SM_1000_NS6detail15normal_iteratorINSA_10device_ptrIiEEEENSA_17counting_iteratorIiNSA_11use_defaultESH_SH_EEEEEE10policy1000Ei12inv1_functorSF_JPiSI_EEEvT0_iT1_T2_DpNS2_10kernel_argIT3_EE)
        /*00c0*/ 	.short	0x0380
        /*00c2*/ 	.short	0x0040


	//----- nvinfo : EIATTR_SW_WAR
	.align		4
.L_126:
        /*00c4*/ 	.byte	0x04, 0x36
        /*00c6*/ 	.short	(.L_128 - .L_127)
.L_127:
        /*00c8*/ 	.word	0x00000008
.L_128:


//--------------------- .nv.info._ZN3cub18CUB_300001_SM_10006detail8for_each13static_kernelINS2_12policy_hub_t12policy_500_tElN6thrust24THRUST_300001_SM_1000_NS8cuda_cub6__fill7functorINS7_6detail15normal_iteratorINS7_10device_ptrIiEEEEiEEEEvT0_T1_ --------------------------
	.section	.nv.info._ZN3cub18CUB_300001_SM_10006detail8for_each13static_kernelINS2_12policy_hub_t12policy_500_tElN6thrust24THRUST_300001_SM_1000_NS8cuda_cub6__fill7functorINS7_6detail15normal_iteratorINS7_10device_ptrIiEEEEiEEEEvT0_T1_,"",@"SHT_CUDA_INFO"
	.sectionflags	@""
	.align	4


	//----- nvinfo : EIATTR_CUDA_API_VERSION
	.align		4
        /*0000*/ 	.byte	0x04, 0x37
        /*0002*/ 	.short	(.L_130 - .L_129)
.L_129:
        /*0004*/ 	.word	0x00000082


	//----- nvinfo : EIATTR_KPARAM_INFO
	.align		4
.L_130:
        /*0008*/ 	.byte	0x04, 0x17
        /*000a*/ 	.short	(.L_132 - .L_131)
.L_131:
        /*000c*/ 	.word	0x00000000
        /*0010*/ 	.short	0x0001
        /*0012*/ 	.short	0x0008
        /*0014*/ 	.byte	0x00, 0xf0, 0x41, 0x00


	//----- nvinfo : EIATTR_KPARAM_INFO
	.align		4
.L_132:
        /*0018*/ 	.byte	0x04, 0x17
        /*001a*/ 	.short	(.L_134 - .L_133)
.L_133:
        /*001c*/ 	.word	0x00000000
        /*0020*/ 	.short	0x0000
        /*0022*/ 	.short	0x0000
        /*0024*/ 	.byte	0x00, 0xf0, 0x21, 0x00


	//----- nvinfo : EIATTR_SPARSE_MMA_MASK
	.align		4
.L_134:
        /*0028*/ 	.byte	0x03, 0x50
        /*002a*/ 	.short	0x0000


	//----- nvinfo : EIATTR_MAXREG_COUNT
	.align		4
        /*002c*/ 	.byte	0x03, 0x1b
        /*002e*/ 	.short	0x00ff


	//----- nvinfo : EIATTR_MERCURY_ISA_VERSION
	.align		4
        /*0030*/ 	.byte	0x03, 0x5f
        /*0032*/ 	.short	0x0101


	//----- nvinfo : EIATTR_VRC_CTA_INIT_COUNT
	.align		4
        /*0034*/ 	.byte	0x02, 0x4a
	.zero		1
	.zero		1


	//----- nvinfo : EIATTR_EXIT_INSTR_OFFSETS
	.align		4
        /*0038*/ 	.byte	0x04, 0x1c
        /*003a*/ 	.short	(.L_136 - .L_135)


	//   ....[0]....
.L_135:
        /*003c*/ 	.word	0x00000130


	//   ....[1]....
        /*0040*/ 	.word	0x00000240


	//   ....[2]....
        /*0044*/ 	.word	0x00000270


	//----- nvinfo : EIATTR_MAX_THREADS
	.align		4
.L_136:
        /*0048*/ 	.byte	0x04, 0x05
        /*004a*/ 	.short	(.L_138 - .L_137)
.L_137:
        /*004c*/ 	.word	0x00000100
        /*0050*/ 	.word	0x00000001
        /*0054*/ 	.word	0x00000001


	//----- nvinfo : EIATTR_CBANK_PARAM_SIZE
	.align		4
.L_138:
        /*0058*/ 	.byte	0x03, 0x19
        /*005a*/ 	.short	0x0018


	//----- nvinfo : EIATTR_PARAM_CBANK
	.align		4
        /*005c*/ 	.byte	0x04, 0x0a
        /*005e*/ 	.short	(.L_140 - .L_139)
	.align		4
.L_139:
        /*0060*/ 	.word	index@(.nv.constant0._ZN3cub18CUB_300001_SM_10006detail8for_each13static_kernelINS2_12policy_hub_t12policy_500_tElN6thrust24THRUST_300001_SM_1000_NS8cuda_cub6__fill7functorINS7_6detail15normal_iteratorINS7_10device_ptrIiEEEEiEEEEvT0_T1_)
        /*0064*/ 	.short	0x0380
        /*0066*/ 	.short	0x0018


	//----- nvinfo : EIATTR_SW_WAR
	.align		4
.L_140:
        /*0068*/ 	.byte	0x04, 0x36
        /*006a*/ 	.short	(.L_142 - .L_141)
.L_141:
        /*006c*/ 	.word	0x00000008
.L_142:


//--------------------- .nv.info._ZN3cub18CUB_300001_SM_10006detail8for_each13static_kernelINS2_12policy_hub_t12policy_500_tEmN6thrust24THRUST_300001_SM_1000_NS8cuda_cub20__uninitialized_fill7functorINS7_10device_ptrIiEEiEEEEvT0_T1_ --------------------------
	.section	.nv.info._ZN3cub18CUB_300001_SM_10006detail8for_each13static_kernelINS2_12policy_hub_t12policy_500_tEmN6thrust24THRUST_300001_SM_1000_NS8cuda_cub20__uninitialized_fill7functorINS7_10device_ptrIiEEiEEEEvT0_T1_,"",@"SHT_CUDA_INFO"
	.sectionflags	@""
	.align	4


	//----- nvinfo : EIATTR_CUDA_API_VERSION
	.align		4
        /*0000*/ 	.byte	0x04, 0x37
        /*0002*/ 	.short	(.L_144 - .L_143)
.L_143:
        /*0004*/ 	.word	0x00000082


	//----- nvinfo : EIATTR_KPARAM_INFO
	.align		4
.L_144:
        /*0008*/ 	.byte	0x04, 0x17
        /*000a*/ 	.short	(.L_146 - .L_145)
.L_145:
        /*000c*/ 	.word	0x00000000
        /*0010*/ 	.short	0x0001
        /*0012*/ 	.short	0x0008
        /*0014*/ 	.byte	0x00, 0xf0, 0x41, 0x00


	//----- nvinfo : EIATTR_KPARAM_INFO
	.align		4
.L_146:
        /*0018*/ 	.byte	0x04, 0x17
        /*001a*/ 	.short	(.L_148 - .L_147)
.L_147:
        /*001c*/ 	.word	0x00000000
        /*0020*/ 	.short	0x0000
        /*0022*/ 	.short	0x0000
        /*0024*/ 	.byte	0x00, 0xf0, 0x21, 0x00


	//----- nvinfo : EIATTR_SPARSE_MMA_MASK
	.align		4
.L_148:
        /*0028*/ 	.byte	0x03, 0x50
        /*002a*/ 	.short	0x0000


	//----- nvinfo : EIATTR_MAXREG_COUNT
	.align		4
        /*002c*/ 	.byte	0x03, 0x1b
        /*002e*/ 	.short	0x00ff


	//----- nvinfo : EIATTR_MERCURY_ISA_VERSION
	.align		4
        /*0030*/ 	.byte	0x03, 0x5f
        /*0032*/ 	.short	0x0101


	//----- nvinfo : EIATTR_VRC_CTA_INIT_COUNT
	.align		4
        /*0034*/ 	.byte	0x02, 0x4a
	.zero		1
	.zero		1


	//----- nvinfo : EIATTR_EXIT_INSTR_OFFSETS
	.align		4
        /*0038*/ 	.byte	0x04, 0x1c
        /*003a*/ 	.short	(.L_150 - .L_149)


	//   ....[0]....
.L_149:
        /*003c*/ 	.word	0x00000130


	//   ....[1]....
        /*0040*/ 	.word	0x00000230


	//   ....[2]....
        /*0044*/ 	.word	0x00000260


	//----- nvinfo : EIATTR_MAX_THREADS
	.align		4
.L_150:
        /*0048*/ 	.byte	0x04, 0x05
        /*004a*/ 	.short	(.L_152 - .L_151)
.L_151:
        /*004c*/ 	.word	0x00000100
        /*0050*/ 	.word	0x00000001
        /*0054*/ 	.word	0x00000001


	//----- nvinfo : EIATTR_CBANK_PARAM_SIZE
	.align		4
.L_152:
        /*0058*/ 	.byte	0x03, 0x19
        /*005a*/ 	.short	0x0018


	//----- nvinfo : EIATTR_PARAM_CBANK
	.align		4
        /*005c*/ 	.byte	0x04, 0x0a
        /*005e*/ 	.short	(.L_154 - .L_153)
	.align		4
.L_153:
        /*0060*/ 	.word	index@(.nv.constant0._ZN3cub18CUB_300001_SM_10006detail8for_each13static_kernelINS2_12policy_hub_t12policy_500_tEmN6thrust24THRUST_300001_SM_1000_NS8cuda_cub20__uninitialized_fill7functorINS7_10device_ptrIiEEiEEEEvT0_T1_)
        /*0064*/ 	.short	0x0380
        /*0066*/ 	.short	0x0018


	//----- nvinfo : EIATTR_SW_WAR
	.align		4
.L_154:
        /*0068*/ 	.byte	0x04, 0x36
        /*006a*/ 	.short	(.L_156 - .L_155)
.L_155:
        /*006c*/ 	.word	0x00000008
.L_156:


//--------------------- .nv.info._ZN3cub18CUB_300001_SM_10006detail11EmptyKernelIvEEvv --------------------------
	.section	.nv.info._ZN3cub18CUB_300001_SM_10006detail11EmptyKernelIvEEvv,"",@"SHT_CUDA_INFO"
	.sectionflags	@""
	.align	4


	//----- nvinfo : EIATTR_CUDA_API_VERSION
	.align		4
        /*0000*/ 	.byte	0x04, 0x37
        /*0002*/ 	.short	(.L_158 - .L_157)
.L_157:
        /*0004*/ 	.word	0x00000082


	//----- nvinfo : EIATTR_SPARSE_MMA_MASK
	.align		4
.L_158:
        /*0008*/ 	.byte	0x03, 0x50
        /*000a*/ 	.short	0x0000


	//----- nvinfo : EIATTR_MAXREG_COUNT
	.align		4
        /*000c*/ 	.byte	0x03, 0x1b
        /*000e*/ 	.short	0x00ff


	//----- nvinfo : EIATTR_MERCURY_ISA_VERSION
	.align		4
        /*0010*/ 	.byte	0x03, 0x5f
        /*0012*/ 	.short	0x0101


	//----- nvinfo : EIATTR_VRC_CTA_INIT_COUNT
	.align		4
        /*0014*/ 	.byte	0x02, 0x4a
	.zero		1
	.zero		1


	//----- nvinfo : EIATTR_EXIT_INSTR_OFFSETS
	.align		4
        /*0018*/ 	.byte	0x04, 0x1c
        /*001a*/ 	.short	(.L_160 - .L_159)


	//   ....[0]....
.L_159:
        /*001c*/ 	.word	0x00000010


	//----- nvinfo : EIATTR_SW_WAR
	.align		4
.L_160:
        /*0020*/ 	.byte	0x04, 0x36
        /*0022*/ 	.short	(.L_162 - .L_161)
.L_161:
        /*0024*/ 	.word	0x00000008
.L_162:


//--------------------- .nv.callgraph             --------------------------
	.section	.nv.callgraph,"",@"SHT_CUDA_CALLGRAPH"
	.align	4
	.sectionentsize	8
	.align		4
        /*0000*/ 	.word	0x00000000
	.align		4
        /*0004*/ 	.word	0xffffffff
	.align		4
        /*0008*/ 	.word	0x00000000
	.align		4
        /*000c*/ 	.word	0xfffffffe
	.align		4
        /*0010*/ 	.word	0x00000000
	.align		4
        /*0014*/ 	.word	0xfffffffd
	.align		4
        /*0018*/ 	.word	0x00000000
	.align		4
        /*001c*/ 	.word	0xfffffffc


//--------------------- .nv.constant4             --------------------------
	.section	.nv.constant4,"a",@progbits
	.align	8
	.align		8
.nv.constant4:
        /*0000*/ 	.dword	_ZN30_INTERNAL_18e6dbbb_4_k_cu_main4cuda3std3__45__cpo5beginE
	.align		8
        /*0008*/ 	.dword	_ZN30_INTERNAL_18e6dbbb_4_k_cu_main4cuda3std3__45__cpo3endE
	.align		8
        /*0010*/ 	.dword	_ZN30_INTERNAL_18e6dbbb_4_k_cu_main4cuda3std3__45__cpo6cbeginE
	.align		8
        /*0018*/ 	.dword	_ZN30_INTERNAL_18e6dbbb_4_k_cu_main4cuda3std3__45__cpo4cendE
	.align		8
        /*0020*/ 	.dword	_ZN30_INTERNAL_18e6dbbb_4_k_cu_main4cuda3std3__45__cpo6rbeginE
	.align		8
        /*0028*/ 	.dword	_ZN30_INTERNAL_18e6dbbb_4_k_cu_main4cuda3std3__45__cpo4rendE
	.align		8
        /*0030*/ 	.dword	_ZN30_INTERNAL_18e6dbbb_4_k_cu_main4cuda3std3__45__cpo7crbeginE
	.align		8
        /*0038*/ 	.dword	_ZN30_INTERNAL_18e6dbbb_4_k_cu_main4cuda3std3__45__cpo5crendE
	.align		8
        /*0040*/ 	.dword	_ZN30_INTERNAL_18e6dbbb_4_k_cu_main4cuda3std3__432_GLOBAL__N__18e6dbbb_4_k_cu_main6ignoreE
	.align		8
        /*0048*/ 	.dword	_ZN30_INTERNAL_18e6dbbb_4_k_cu_main4cuda3std3__419piecewise_constructE
	.align		8
        /*0050*/ 	.dword	_ZN30_INTERNAL_18e6dbbb_4_k_cu_main4cuda3std3__48in_placeE
	.align		8
        /*0058*/ 	.dword	_ZN30_INTERNAL_18e6dbbb_4_k_cu_main4cuda3std3__420unreachable_sentinelE
	.align		8
        /*0060*/ 	.dword	_ZN30_INTERNAL_18e6dbbb_4_k_cu_main4cuda3std3__47nulloptE
	.align		8
        /*0068*/ 	.dword	_ZN30_INTERNAL_18e6dbbb_4_k_cu_main4cuda3std3__48unexpectE
	.align		8
        /*0070*/ 	.dword	_ZN30_INTERNAL_18e6dbbb_4_k_cu_main4cuda3std6ranges3__45__cpo4swapE
	.align		8
        /*0078*/ 	.dword	_ZN30_INTERNAL_18e6dbbb_4_k_cu_main4cuda3std6ranges3__45__cpo9iter_moveE
	.align		8
        /*0080*/ 	.dword	_ZN30_INTERNAL_18e6dbbb_4_k_cu_main4cuda3std6ranges3__45__cpo5beginE
	.align		8
        /*0088*/ 	.dword	_ZN30_INTERNAL_18e6dbbb_4_k_cu_main4cuda3std6ranges3__45__cpo3endE
	.align		8
        /*0090*/ 	.dword	_ZN30_INTERNAL_18e6dbbb_4_k_cu_main4cuda3std6ranges3__45__cpo6cbeginE
	.align		8
        /*0098*/ 	.dword	_ZN30_INTERNAL_18e6dbbb_4_k_cu_main4cuda3std6ranges3__45__cpo4cendE
	.align		8
        /*00a0*/ 	.dword	_ZN30_INTERNAL_18e6dbbb_4_k_cu_main4cuda3std6ranges3__45__cpo7advanceE
	.align		8
        /*00a8*/ 	.dword	_ZN30_INTERNAL_18e6dbbb_4_k_cu_main4cuda3std6ranges3__45__cpo9iter_swapE
	.align		8
        /*00b0*/ 	.dword	_ZN30_INTERNAL_18e6dbbb_4_k_cu_main4cuda3std6ranges3__45__cpo4nextE
	.align		8
        /*00b8*/ 	.dword	_ZN30_INTERNAL_18e6dbbb_4_k_cu_main4cuda3std6ranges3__45__cpo4prevE
	.align		8
        /*00c0*/ 	.dword	_ZN30_INTERNAL_18e6dbbb_4_k_cu_main4cuda3std6ranges3__45__cpo4dataE
	.align		8
        /*00c8*/ 	.dword	_ZN30_INTERNAL_18e6dbbb_4_k_cu_main4cuda3std6ranges3__45__cpo5cdataE
	.align		8
        /*00d0*/ 	.dword	_ZN30_INTERNAL_18e6dbbb_4_k_cu_main4cuda3std6ranges3__45__cpo4sizeE
	.align		8
        /*00d8*/ 	.dword	_ZN30_INTERNAL_18e6dbbb_4_k_cu_main4cuda3std6ranges3__45__cpo5ssizeE
	.align		8
        /*00e0*/ 	.dword	_ZN30_INTERNAL_18e6dbbb_4_k_cu_main4cuda3std6ranges3__45__cpo8distanceE
	.align		8
        /*00e8*/ 	.dword	_ZN30_INTERNAL_18e6dbbb_4_k_cu_main6thrust24THRUST_300001_SM_1000_NS8cuda_cub3parE
	.align		8
        /*00f0*/ 	.dword	_ZN30_INTERNAL_18e6dbbb_4_k_cu_main6thrust24THRUST_300001_SM_1000_NS8cuda_cub10par_nosyncE
	.align		8
        /*00f8*/ 	.dword	_ZN30_INTERNAL_18e6dbbb_4_k_cu_main6thrust24THRUST_300001_SM_1000_NS6system6detail10sequential3seqE
	.align		8
        /*0100*/ 	.dword	_ZN30_INTERNAL_18e6dbbb_4_k_cu_main6thrust24THRUST_300001_SM_1000_NS12placeholders2_1E
	.align		8
        /*0108*/ 	.dword	_ZN30_INTERNAL_18e6dbbb_4_k_cu_main6thrust24THRUST_300001_SM_1000_NS12placeholders2_2E
	.align		8
        /*0110*/ 	.dword	_ZN30_INTERNAL_18e6dbbb_4_k_cu_main6thrust24THRUST_300001_SM_1000_NS12placeholders2_3E
	.align		8
        /*0118*/ 	.dword	_ZN30_INTERNAL_18e6dbbb_4_k_cu_main6thrust24THRUST_300001_SM_1000_NS12placeholders2_4E
	.align		8
        /*0120*/ 	.dword	_ZN30_INTERNAL_18e6dbbb_4_k_cu_main6thrust24THRUST_300001_SM_1000_NS12placeholders2_5E
	.align		8
        /*0128*/ 	.dword	_ZN30_INTERNAL_18e6dbbb_4_k_cu_main6thrust24THRUST_300001_SM_1000_NS12placeholders2_6E
	.align		8
        /*0130*/ 	.dword	_ZN30_INTERNAL_18e6dbbb_4_k_cu_main6thrust24THRUST_300001_SM_1000_NS12placeholders2_7E
	.align		8
        /*0138*/ 	.dword	_ZN30_INTERNAL_18e6dbbb_4_k_cu_main6thrust24THRUST_300001_SM_1000_NS12placeholders2_8E
	.align		8
        /*0140*/ 	.dword	_ZN30_INTERNAL_18e6dbbb_4_k_cu_main6thrust24THRUST_300001_SM_1000_NS12placeholders2_9E
	.align		8
        /*0148*/ 	.dword	_ZN30_INTERNAL_18e6dbbb_4_k_cu_main6thrust24THRUST_300001_SM_1000_NS12placeholders3_10E
	.align		8
        /*0150*/ 	.dword	_ZN30_INTERNAL_18e6dbbb_4_k_cu_main6thrust24THRUST_300001_SM_1000_NS3seqE


//--------------------- .text._ZN3cub18CUB_300001_SM_10006detail9transform16transform_kernelINS2_10policy_hubILb1EN4cuda3std3__45tupleIJN6thrust24THRUST_300001_SM_1000_NS6detail15normal_iteratorINSA_10device_ptrIiEEEENSA_17counting_iteratorIiNSA_11use_defaultESH_SH_EEEEEE10policy1000El12inv1_functorSF_JPiSI_EEEvT0_iT1_T2_DpNS2_10kernel_argIT3_EE --------------------------
	.section	.text._ZN3cub18CUB_300001_SM_10006detail9transform16transform_kernelINS2_10policy_hubILb1EN4cuda3std3__45tupleIJN6thrust24THRUST_300001_SM_1000_NS6detail15normal_iteratorINSA_10device_ptrIiEEEENSA_17counting_iteratorIiNSA_11use_defaultESH_SH_EEEEEE10policy1000El12inv1_functorSF_JPiSI_EEEvT0_iT1_T2_DpNS2_10kernel_argIT3_EE,"ax",@progbits
	.align	128
        .global         _ZN3cub18CUB_300001_SM_10006detail9transform16transform_kernelINS2_10policy_hubILb1EN4cuda3std3__45tupleIJN6thrust24THRUST_300001_SM_1000_NS6detail15normal_iteratorINSA_10device_ptrIiEEEENSA_17counting_iteratorIiNSA_11use_defaultESH_SH_EEEEEE10policy1000El12inv1_functorSF_JPiSI_EEEvT0_iT1_T2_DpNS2_10kernel_argIT3_EE
        .type           _ZN3cub18CUB_300001_SM_10006detail9transform16transform_kernelINS2_10policy_hubILb1EN4cuda3std3__45tupleIJN6thrust24THRUST_300001_SM_1000_NS6detail15normal_iteratorINSA_10device_ptrIiEEEENSA_17counting_iteratorIiNSA_11use_defaultESH_SH_EEEEEE10policy1000El12inv1_functorSF_JPiSI_EEEvT0_iT1_T2_DpNS2_10kernel_argIT3_EE,@function
        .size           _ZN3cub18CUB_300001_SM_10006detail9transform16transform_kernelINS2_10policy_hubILb1EN4cuda3std3__45tupleIJN6thrust24THRUST_300001_SM_1000_NS6detail15normal_iteratorINSA_10device_ptrIiEEEENSA_17counting_iteratorIiNSA_11use_defaultESH_SH_EEEEEE10policy1000El12inv1_functorSF_JPiSI_EEEvT0_iT1_T2_DpNS2_10kernel_argIT3_EE,(.L_x_309 - _ZN3cub18CUB_300001_SM_10006detail9transform16transform_kernelINS2_10policy_hubILb1EN4cuda3std3__45tupleIJN6thrust24THRUST_300001_SM_1000_NS6detail15normal_iteratorINSA_10device_ptrIiEEEENSA_17counting_iteratorIiNSA_11use_defaultESH_SH_EEEEEE10policy1000El12inv1_functorSF_JPiSI_EEEvT0_iT1_T2_DpNS2_10kernel_argIT3_EE)
        .other          _ZN3cub18CUB_300001_SM_10006detail9transform16transform_kernelINS2_10policy_hubILb1EN4cuda3std3__45tupleIJN6thrust24THRUST_300001_SM_1000_NS6detail15normal_iteratorINSA_10device_ptrIiEEEENSA_17counting_iteratorIiNSA_11use_defaultESH_SH_EEEEEE10policy1000El12inv1_functorSF_JPiSI_EEEvT0_iT1_T2_DpNS2_10kernel_argIT3_EE,@"STO_CUDA_ENTRY STV_DEFAULT"
_ZN3cub18CUB_300001_SM_10006detail9transform16transform_kernelINS2_10policy_hubILb1EN4cuda3std3__45tupleIJN6thrust24THRUST_300001_SM_1000_NS6detail15normal_iteratorINSA_10device_ptrIiEEEENSA_17counting_iteratorIiNSA_11use_defaultESH_SH_EEEEEE10policy1000El12inv1_functorSF_JPiSI_EEEvT0_iT1_T2_DpNS2_10kernel_argIT3_EE:
.text._ZN3cub18CUB_300001_SM_10006detail9transform16transform_kernelINS2_10policy_hubILb1EN4cuda3std3__45tupleIJN6thrust24THRUST_300001_SM_1000_NS6detail15normal_iteratorINSA_10device_ptrIiEEEENSA_17counting_iteratorIiNSA_11use_defaultESH_SH_EEEEEE10policy1000El12inv1_functorSF_JPiSI_EEEvT0_iT1_T2_DpNS2_10kernel_argIT3_EE:
[----:B------:R-:W-:Y:S01]  /*0000*/  LDC R1, c[0x0][0x37c] ;  /* 0x0000df00ff017b82 */ /* 0x000fe20000000800 */
[----:B------:R-:W0:Y:S07]  /*0010*/  LDCU UR17, c[0x0][0x388] ;  /* 0x00007100ff1177ac */ /* 0x000e2e0008000800 */
[----:B------:R-:W1:Y:S01]  /*0020*/  S2UR UR4, SR_CTAID.X ;  /* 0x00000000000479c3 */ /* 0x000e620000002500 */
[----:B------:R-:W2:Y:S01]  /*0030*/  S2R R4, SR_TID.X ;  /* 0x0000000000047919 */ /* 0x000ea20000002100 */
[----:B------:R-:W-:Y:S01]  /*0040*/  BSSY.RECONVERGENT B0, `(.L_x_0) ;  /* 0x000001e000007945 */ /* 0x000fe20003800200 */
[----:B------:R-:W3:Y:S01]  /*0050*/  LDCU.64 UR10, c[0x0][0x380] ;  /* 0x00007000ff0a77ac */ /* 0x000ee20008000a00 */
[----:B------:R-:W4:Y:S01]  /*0060*/  LDCU UR6, c[0x0][0x3b8] ;  /* 0x00007700ff0677ac */ /* 0x000f220008000800 */
[----:B0-----:R-:W-:-:S04]  /*0070*/  USHF.L.U32 UR16, UR17, 0x7, URZ ;  /* 0x0000000711107899 */ /* 0x001fc800080006ff */
[----:B------:R-:W-:Y:S02]  /*0080*/  USHF.R.S32.HI UR5, URZ, 0x1f, UR16 ;  /* 0x0000001fff057899 */ /* 0x000fe40008011410 */
[----:B-1----:R-:W-:Y:S02]  /*0090*/  UIMAD.WIDE.U32 UR18, UR16, UR4, URZ ;  /* 0x00000004101272a5 */ /* 0x002fe4000f8e00ff */
[----:B------:R-:W-:Y:S02]  /*00a0*/  UIMAD UR8, UR5, UR4, URZ ;  /* 0x00000004050872a4 */ /* 0x000fe4000f8e02ff */
[----:B---3--:R-:W-:Y:S02]  /*00b0*/  UIADD3 UR7, UP1, UPT, -UR18, UR10, URZ ;  /* 0x0000000a12077290 */ /* 0x008fe4000ff3e1ff */
[----:B------:R-:W-:Y:S02]  /*00c0*/  UIADD3 UR8, UPT, UPT, UR19, UR8, URZ ;  /* 0x0000000813087290 */ /* 0x000fe4000fffe0ff */
[----:B------:R-:W-:Y:S01]  /*00d0*/  UISETP.LT.U32.AND UP0, UPT, UR7, UR16, UPT ;  /* 0x000000100700728c */ /* 0x000fe2000bf01070 */
[----:B--2---:R-:W-:Y:S01]  /*00e0*/  IMAD.SHL.U32 R0, R4, 0x80, RZ ;  /* 0x0000008004007824 */ /* 0x004fe200078e00ff */
[----:B------:R-:W-:-:S02]  /*00f0*/  UIADD3.X UR4, UPT, UPT, ~UR8, UR11, URZ, UP1, !UPT ;  /* 0x0000000b08047290 */ /* 0x000fc40008ffe5ff */
[----:B----4-:R-:W-:Y:S02]  /*0100*/  UIADD3 UR6, UPT, UPT, UR18, UR6, URZ ;  /* 0x0000000612067290 */ /* 0x010fe4000fffe0ff */
[----:B------:R-:W-:-:S04]  /*0110*/  UISETP.LT.AND.EX UP0, UPT, UR4, UR5, UPT, UP0 ;  /* 0x000000050400728c */ /* 0x000fc8000bf01300 */
[----:B------:R-:W-:-:S04]  /*0120*/  USEL UR7, UR7, UR16, UP0 ;  /* 0x0000001007077287 */ /* 0x000fc80008000000 */
[----:B------:R-:W-:-:S06]  /*0130*/  USHF.L.U32 UR9, UR7, 0x2, URZ ;  /* 0x0000000207097899 */ /* 0x000fcc00080006ff */
[----:B------:R-:W-:-:S13]  /*0140*/  ISETP.GE.AND P0, PT, R0, UR9, PT ;  /* 0x0000000900007c0c */ /* 0x000fda000bf06270 */
[----:B------:R-:W-:Y:S05]  /*0150*/  @P0 BRA `(.L_x_1) ;  /* 0x0000000000300947 */ /* 0x000fea0003800000 */
[----:B------:R-:W0:Y:S02]  /*0160*/  LDCU.64 UR4, c[0x0][0x3a8] ;  /* 0x00007500ff0477ac */ /* 0x000e240008000a00 */
[----:B0-----:R-:W-:-:S04]  /*0170*/  ULEA UR4, UP0, UR18, UR4, 0x2 ;  /* 0x0000000412047291 */ /* 0x001fc8000f8010ff */
[----:B------:R-:W-:Y:S02]  /*0180*/  ULEA.HI.X UR5, UR18, UR5, UR8, 0x2, UP0 ;  /* 0x0000000512057291 */ /* 0x000fe400080f1408 */
[----:B------:R-:W-:-:S04]  /*0190*/  IMAD.U32 R2, RZ, RZ, UR4 ;  /* 0x00000004ff027e24 */ /* 0x000fc8000f8e00ff */
[----:B------:R-:W-:Y:S02]  /*01a0*/  IMAD.U32 R3, RZ, RZ, UR5 ;  /* 0x00000005ff037e24 */ /* 0x000fe4000f8e00ff */
[----:B------:R-:W-:-:S07]  /*01b0*/  IMAD.WIDE.U32 R2, R4, 0x80, R2 ;  /* 0x0000008004027825 */ /* 0x000fce00078e0002 */
.L_x_2:
[----:B------:R-:W-:Y:S01]  /*01c0*/  VIADD R0, R0, 0x4000 ;  /* 0x0000400000007836 */ /* 0x000fe20000000000 */
[----:B------:R0:W-:Y:S04]  /*01d0*/  CCTL.E.PF2 [R2] ;  /* 0x000000000200798f */ /* 0x0001e80000800100 */
[----:B------:R-:W-:Y:S02]  /*01e0*/  ISETP.GE.AND P0, PT, R0, UR9, PT ;  /* 0x0000000900007c0c */ /* 0x000fe4000bf06270 */
[----:B0-----:R-:W-:-:S04]  /*01f0*/  IADD3 R2, P1, PT, R2, 0x4000, RZ ;  /* 0x0000400002027810 */ /* 0x001fc80007f3e0ff */
[----:B------:R-:W-:-:S07]  /*0200*/  IADD3.X R3, PT, PT, RZ, R3, RZ, P1, !PT ;  /* 0x00000003ff037210 */ /* 0x000fce0000ffe4ff */
[----:B------:R-:W-:Y:S05]  /*0210*/  @!P0 BRA `(.L_x_2) ;  /* 0xfffffffc00e88947 */ /* 0x000fea000383ffff */
.L_x_1:
[----:B------:R-:W-:Y:S05]  /*0220*/  BSYNC.RECONVERGENT B0 ;  /* 0x0000000000007941 */ /* 0x000fea0003800200 */
.L_x_0:
[----:B------:R-:W0:Y:S01]  /*0230*/  LDCU.128 UR12, c[0x0][0x3a0] ;  /* 0x00007400ff0c77ac */ /* 0x000e220008000c00 */
[----:B------:R-:W-:Y:S02]  /*0240*/  USHF.L.U32 UR4, UR18, 0x2, URZ ;  /* 0x0000000212047899 */ /* 0x000fe400080006ff */
[----:B------:R-:W-:Y:S01]  /*0250*/  USHF.L.U64.HI UR5, UR18, 0x2, UR8 ;  /* 0x0000000212057899 */ /* 0x000fe20008010208 */
[----:B------:R-:W1:Y:S01]  /*0260*/  LDCU.64 UR10, c[0x0][0x358] ;  /* 0x00006b00ff0a77ac */ /* 0x000e620008000a00 */
[----:B0-----:R-:W-:Y:S02]  /*0270*/  UIADD3 UR8, UP0, UPT, UR4, UR14, URZ ;  /* 0x0000000e04087290 */ /* 0x001fe4000ff1e0ff */
[----:B------:R-:W-:Y:S02]  /*0280*/  UIADD3 UR4, UP1, UPT, UR4, UR12, URZ ;  /* 0x0000000c04047290 */ /* 0x000fe4000ff3e0ff */
[----:B------:R-:W-:Y:S02]  /*0290*/  UIADD3.X UR9, UPT, UPT, UR5, UR15, URZ, UP0, !UPT ;  /* 0x0000000f05097290 */ /* 0x000fe400087fe4ff */
[----:B------:R-:W-:Y:S01]  /*02a0*/  UISETP.NE.AND UP0, UPT, UR16, UR7, UPT ;  /* 0x000000071000728c */ /* 0x000fe2000bf05270 */
[----:B------:R-:W-:Y:S01]  /*02b0*/  IMAD.U32 R6, RZ, RZ, UR8 ;  /* 0x00000008ff067e24 */ /* 0x000fe2000f8e00ff */
[----:B------:R-:W0:Y:S02]  /*02c0*/  LDCU UR14, c[0x0][0x398] ;  /* 0x00007300ff0e77ac */ /* 0x000e240008000800 */
[----:B------:R-:W-:Y:S01]  /*02d0*/  IMAD.U32 R7, RZ, RZ, UR9 ;  /* 0x00000009ff077e24 */ /* 0x000fe2000f8e00ff */
[----:B------:R-:W-:-:S04]  /*02e0*/  UIADD3.X UR5, UPT, UPT, UR5, UR13, URZ, UP1, !UPT ;  /* 0x0000000d05057290 */ /* 0x000fc80008ffe4ff */
[----:B-1----:R-:W-:Y:S08]  /*02f0*/  BRA.U !UP0, `(.L_x_3) ;  /* 0x0000001508087547 */ /* 0x002ff0000b800000 */
[----:B------:R-:W-:-:S06]  /*0300*/  UISETP.GE.AND UP0, UPT, UR17, 0x1, UPT ;  /* 0x000000011100788c */ /* 0x000fcc000bf06270 */
[----:B------:R-:W-:-:S13]  /*0310*/  PLOP3.LUT P0, PT, PT, PT, UP0, 0x80, 0x8 ;  /* 0x000000000008781c */ /* 0x000fda0003f0f008 */
[----:B0-----:R-:W-:Y:S05]  /*0320*/  @!P0 EXIT ;  /* 0x000000000000894d */ /* 0x001fea0003800000 */
[----:B------:R-:W-:Y:S01]  /*0330*/  UISETP.GE.U32.AND UP0, UPT, UR17, 0x4, UPT ;  /* 0x000000041100788c */ /* 0x000fe2000bf06070 */
[----:B------:R-:W-:Y:S01]  /*0340*/  IMAD.MOV.U32 R21, RZ, RZ, RZ ;  /* 0x000000ffff157224 */ /* 0x000fe200078e00ff */
[----:B------:R-:W-:-:S07]  /*0350*/  ULOP3.LUT UR8, UR17, 0x3, URZ, 0xc0, !UPT ;  /* 0x0000000311087892 */ /* 0x000fce000f8ec0ff */
[----:B------:R-:W-:Y:S05]  /*0360*/  BRA.U !UP0, `(.L_x_4) ;  /* 0x0000000d08c07547 */ /* 0x000fea000b800000 */
[----:B------:R-:W0:Y:S01]  /*0370*/  LDC.64 R22, c[0x0][0x398] ;  /* 0x0000e600ff167b82 */ /* 0x000e220000000a00 */
[----:B------:R-:W-:Y:S01]  /*0380*/  ULOP3.LUT UR9, UR17, 0x7ffffffc, URZ, 0xc0, !UPT ;  /* 0x7ffffffc11097892 */ /* 0x000fe2000f8ec0ff */
[----:B------:R-:W-:Y:S01]  /*0390*/  IMAD.MOV.U32 R20, RZ, RZ, RZ ;  /* 0x000000ffff147224 */ /* 0x000fe200078e00ff */
[----:B------:R-:W1:Y:S04]  /*03a0*/  LDCU UR12, c[0x0][0x390] ;  /* 0x00007200ff0c77ac */ /* 0x000e680008000800 */
[----:B------:R-:W-:Y:S01]  /*03b0*/  MOV R21, UR9 ;  /* 0x0000000900157c02 */ /* 0x000fe20008000f00 */
[----:B------:R-:W2:Y:S06]  /*03c0*/  LDCU UR13, c[0x0][0x39c] ;  /* 0x00007380ff0d77ac */ /* 0x000eac0008000800 */
.L_x_37:
[----:B------:R-:W3:Y:S01]  /*03d0*/  S2R R0, SR_TID.X ;  /* 0x0000000000007919 */ /* 0x000ee20000002100 */
[----:B------:R-:W-:Y:S01]  /*03e0*/  BSSY.RECONVERGENT B1, `(.L_x_5) ;  /* 0x000003a000017945 */ /* 0x000fe20003800200 */
[C---:B--23--:R-:W-:Y:S02]  /*03f0*/  IMAD R2, R20.reuse, 0x80, R0 ;  /* 0x0000008014027824 */ /* 0x04cfe400078e0200 */
[----:B------:R-:W-:-:S03]  /*0400*/  VIADD R20, R20, 0x4 ;  /* 0x0000000414147836 */ /* 0x000fc60000000000 */
[----:B------:R-:W-:Y:S02]  /*0410*/  ISETP.GE.AND P0, PT, R2, UR7, PT ;  /* 0x0000000702007c0c */ /* 0x000fe4000bf06270 */
[----:B------:R-:W-:-:S11]  /*0420*/  ISETP.NE.AND P1, PT, R20, R21, PT ;  /* 0x000000151400720c */ /* 0x000fd60003f25270 */
[----:B-1----:R-:W-:Y:S05]  /*0430*/  @P0 BRA `(.L_x_6) ;  /* 0x0000000000d00947 */ /* 0x002fea0003800000 */
[----:B------:R-:W-:-:S06]  /*0440*/  IMAD.WIDE R4, R2, 0x4, R6 ;  /* 0x0000000402047825 */ /* 0x000fcc00078e0206 */
[----:B------:R-:W3:Y:S01]  /*0450*/  LDG.E R4, desc[UR10][R4.64] ;  /* 0x0000000a04047981 */ /* 0x000ee2000c1e1900 */
[----:B------:R-:W-:Y:S01]  /*0460*/  VIADD R0, R2, UR6 ;  /* 0x0000000602007c36 */ /* 0x000fe20008000000 */
[----:B------:R-:W-:Y:S04]  /*0470*/  BSSY.RECONVERGENT B2, `(.L_x_7) ;  /* 0x000002c000027945 */ /* 0x000fe80003800200 */
[----:B-1----:R-:W-:Y:S01]  /*0480*/  ISETP.NE.AND P0, PT, R0, UR12, PT ;  /* 0x0000000c00007c0c */ /* 0x002fe2000bf05270 */
[----:B---3--:R1:W3:-:S12]  /*0490*/  I2F.F64 R8, R4 ;  /* 0x0000000400087312 */ /* 0x0082d80000201c00 */
[----:B------:R-:W-:Y:S05]  /*04a0*/  @P0 BRA `(.L_x_8) ;  /* 0x00000000004c0947 */ /* 0x000fea0003800000 */
[----:B---3--:R-:W3:Y:S01]  /*04b0*/  MUFU.RCP64H R5, R9 ;  /* 0x0000000900057308 */ /* 0x008ee20000001800 */
[----:B-1----:R-:W-:Y:S01]  /*04c0*/  VIADD R4, R9, 0x300402 ;  /* 0x0030040209047836 */ /* 0x002fe20000000000 */
[----:B------:R-:W-:Y:S04]  /*04d0*/  BSSY.RECONVERGENT B3, `(.L_x_9) ;  /* 0x000000f000037945 */ /* 0x000fe80003800200 */
[----:B------:R-:W-:Y:S01]  /*04e0*/  FSETP.GEU.AND P0, PT, |R4|, 5.8789094863358348022e-39, PT ;  /* 0x004004020400780b */ /* 0x000fe20003f0e200 */
[----:B---3--:R-:W-:-:S08]  /*04f0*/  DFMA R10, -R8, R4, 1 ;  /* 0x3ff00000080a742b */ /* 0x008fd00000000104 */
[----:B------:R-:W-:-:S08]  /*0500*/  DFMA R10, R10, R10, R10 ;  /* 0x0000000a0a0a722b */ /* 0x000fd0000000000a */
[----:B------:R-:W-:-:S08]  /*0510*/  DFMA R10, R4, R10, R4 ;  /* 0x0000000a040a722b */ /* 0x000fd00000000004 */
[----:B------:R-:W-:-:S08]  /*0520*/  DFMA R12, -R8, R10, 1 ;  /* 0x3ff00000080c742b */ /* 0x000fd0000000010a */
[----:B------:R-:W-:Y:S01]  /*0530*/  DFMA R4, R10, R12, R10 ;  /* 0x0000000c0a04722b */ /* 0x000fe2000000000a */
[----:B------:R-:W-:Y:S10]  /*0540*/  @P0 BRA `(.L_x_10) ;  /* 0x00000000001c0947 */ /* 0x000ff40003800000 */
[----:B------:R-:W-:Y:S02]  /*0550*/  LOP3.LUT R12, R9, 0x7fffffff, RZ, 0xc0, !PT ;  /* 0x7fffffff090c7812 */ /* 0x000fe400078ec0ff */
[----:B------:R-:W-:Y:S02]  /*0560*/  MOV R3, R9 ;  /* 0x0000000900037202 */ /* 0x000fe40000000f00 */
[----:B------:R-:W-:Y:S01]  /*0570*/  MOV R0, 0x5a0 ;  /* 0x000005a000007802 */ /* 0x000fe20000000f00 */
[----:B------:R-:W-:-:S07]  /*0580*/  VIADD R12, R12, 0xfff00000 ;  /* 0xfff000000c0c7836 */ /* 0x000fce0000000000 */
[----:B0-2---:R-:W-:Y:S05]  /*0590*/  CALL.REL.NOINC `($__internal_0_$__cuda_sm20_dblrcp_rn_slowpath_v3) ;  /* 0x00000044003c7944 */ /* 0x005fea0003c00000 */
[----:B------:R-:W-:Y:S02]  /*05a0*/  IMAD.MOV.U32 R5, RZ, RZ, R4 ;  /* 0x000000ffff057224 */ /* 0x000fe400078e0004 */
[----:B------:R-:W-:-:S07]  /*05b0*/  IMAD.MOV.U32 R4, RZ, RZ, R3 ;  /* 0x000000ffff047224 */ /* 0x000fce00078e0003 */
.L_x_10:
[----:B--2---:R-:W-:Y:S05]  /*05c0*/  BSYNC.RECONVERGENT B3 ;  /* 0x0000000000037941 */ /* 0x004fea0003800200 */
.L_x_9:
[----:B------:R-:W-:Y:S05]  /*05d0*/  BRA `(.L_x_11) ;  /* 0x0000000000547947 */ /* 0x000fea0003800000 */
.L_x_8:
[----:B--2---:R-:W0:Y:S01]  /*05e0*/  MUFU.RCP64H R5, UR13 ;  /* 0x0000000d00057d08 */ /* 0x004e220008001800 */
[----:B-1----:R-:W-:Y:S01]  /*05f0*/  IMAD.MOV.U32 R4, RZ, RZ, 0x1 ;  /* 0x00000001ff047424 */ /* 0x002fe200078e00ff */
[----:B------:R-:W-:Y:S05]  /*0600*/  BSSY.RECONVERGENT B3, `(.L_x_11) ;  /* 0x0000012000037945 */ /* 0x000fea0003800200 */
[----:B0-----:R-:W-:-:S08]  /*0610*/  DFMA R10, R4, -R22, 1 ;  /* 0x3ff00000040a742b */ /* 0x001fd00000000816 */
[----:B------:R-:W-:-:S08]  /*0620*/  DFMA R10, R10, R10, R10 ;  /* 0x0000000a0a0a722b */ /* 0x000fd0000000000a */
[----:B------:R-:W-:-:S08]  /*0630*/  DFMA R10, R4, R10, R4 ;  /* 0x0000000a040a722b */ /* 0x000fd00000000004 */
[----:B------:R-:W-:-:S08]  /*0640*/  DFMA R4, R10, -R22, 1 ;  /* 0x3ff000000a04742b */ /* 0x000fd00000000816 */
[----:B------:R-:W-:-:S08]  /*0650*/  DFMA R4, R10, R4, R10 ;  /* 0x000000040a04722b */ /* 0x000fd0000000000a */
[----:B---3--:R-:W-:-:S08]  /*0660*/  DMUL R10, R8, -R4 ;  /* 0x80000004080a7228 */ /* 0x008fd00000000000 */
[----:B------:R-:W-:-:S08]  /*0670*/  DFMA R12, R10, -R22, -R8 ;  /* 0x800000160a0c722b */ /* 0x000fd00000000808 */
[----:B------:R-:W-:Y:S02]  /*0680*/  DFMA R4, R4, R12, R10 ;  /* 0x0000000c0404722b */ /* 0x000fe4000000000a */
[----:B------:R-:W-:-:S08]  /*0690*/  DADD R12, -RZ, -R8 ;  /* 0x00000000ff0c7229 */ /* 0x000fd00000000908 */
[----:B------:R-:W-:Y:S02]  /*06a0*/  FFMA R0, RZ, UR13, R5 ;  /* 0x0000000dff007c23 */ /* 0x000fe40008000005 */
[----:B------:R-:W-:-:S03]  /*06b0*/  FSETP.GEU.AND P2, PT, |R13|, 6.5827683646048100446e-37, PT ;  /* 0x036000000d00780b */ /* 0x000fc60003f4e200 */
[----:B------:R-:W-:-:S13]  /*06c0*/  FSETP.GT.AND P0, PT, |R0|, 1.469367938527859385e-39, PT ;  /* 0x001000000000780b */ /* 0x000fda0003f04200 */
[----:B------:R-:W-:Y:S05]  /*06d0*/  @P0 BRA P2, `(.L_x_12) ;  /* 0x0000000000100947 */ /* 0x000fea0001000000 */
[----:B------:R-:W-:-:S07]  /*06e0*/  MOV R0, 0x700 ;  /* 0x0000070000007802 */ /* 0x000fce0000000f00 */
[----:B------:R-:W-:Y:S05]  /*06f0*/  CALL.REL.NOINC `($__internal_1_$__cuda_sm20_div_rn_f64_full) ;  /* 0x0000004400907944 */ /* 0x000fea0003c00000 */
[----:B------:R-:W-:Y:S01]  /*0700*/  MOV R5, R4 ;  /* 0x0000000400057202 */ /* 0x000fe20000000f00 */
[----:B------:R-:W-:-:S07]  /*0710*/  IMAD.MOV.U32 R4, RZ, RZ, R3 ;  /* 0x000000ffff047224 */ /* 0x000fce00078e0003 */
.L_x_12:
[----:B------:R-:W-:Y:S05]  /*0720*/  BSYNC.RECONVERGENT B3 ;  /* 0x0000000000037941 */ /* 0x000fea0003800200 */
.L_x_11:
[----:B------:R-:W-:Y:S05]  /*0730*/  BSYNC.RECONVERGENT B2 ;  /* 0x0000000000027941 */ /* 0x000fea0003800200 */
.L_x_7:
[----:B------:R-:W1:Y:S01]  /*0740*/  F2I.F64.TRUNC R5, R4 ;  /* 0x0000000400057311 */ /* 0x000e62000030d100 */
[----:B------:R-:W-:-:S04]  /*0750*/  IMAD.MOV.U32 R9, RZ, RZ, 0x4 ;  /* 0x00000004ff097424 */ /* 0x000fc800078e00ff */
[----:B------:R-:W-:-:S05]  /*0760*/  IMAD.WIDE R8, R2, R9, UR4 ;  /* 0x0000000402087e25 */ /* 0x000fca000f8e0209 */
[----:B-1----:R3:W-:Y:S02]  /*0770*/  STG.E desc[UR10][R8.64], R5 ;  /* 0x0000000508007986 */ /* 0x0027e4000c10190a */
.L_x_6:
[----:B-12---:R-:W-:Y:S05]  /*0780*/  BSYNC.RECONVERGENT B1 ;  /* 0x0000000000017941 */ /* 0x006fea0003800200 */
.L_x_5:
[----:B---3--:R-:W-:Y:S01]  /*0790*/  VIADD R5, R2, 0x80 ;  /* 0x0000008002057836 */ /* 0x008fe20000000000 */
[----:B------:R-:W-:Y:S04]  /*07a0*/  BSSY.RECONVERGENT B1, `(.L_x_13) ;  /* 0x0000038000017945 */ /* 0x000fe80003800200 */
[----:B------:R-:W-:-:S13]  /*07b0*/  ISETP.GE.AND P0, PT, R5, UR7, PT ;  /* 0x0000000705007c0c */ /* 0x000fda000bf06270 */
[----:B------:R-:W-:Y:S05]  /*07c0*/  @P0 BRA `(.L_x_14) ;  /* 0x0000000000d40947 */ /* 0x000fea0003800000 */
[----:B------:R-:W-:-:S06]  /*07d0*/  IMAD.WIDE R8, R5, 0x4, R6 ;  /* 0x0000000405087825 */ /* 0x000fcc00078e0206 */
[----:B------:R-:W2:Y:S01]  /*07e0*/  LDG.E R8, desc[UR10][R8.64] ;  /* 0x0000000a08087981 */ /* 0x000ea2000c1e1900 */
[----:B------:R-:W-:Y:S01]  /*07f0*/  VIADD R0, R5, UR6 ;  /* 0x0000000605007c36 */ /* 0x000fe20008000000 */
[----:B------:R-:W-:Y:S04]  /*0800*/  BSSY.RECONVERGENT B2, `(.L_x_15) ;  /* 0x000002d000027945 */ /* 0x000fe80003800200 */
[----:B------:R-:W-:Y:S01]  /*0810*/  ISETP.NE.AND P0, PT, R0, UR12, PT ;  /* 0x0000000c00007c0c */ /* 0x000fe2000bf05270 */
[----:B--2---:R1:W2:-:S12]  /*0820*/  I2F.F64 R10, R8 ;  /* 0x00000008000a7312 */ /* 0x0042980000201c00 */
[----:B------:R-:W-:Y:S05]  /*0830*/  @!P0 BRA `(.L_x_16) ;  /* 0x0000000000588947 */ /* 0x000fea0003800000 */
[----:B------:R-:W0:Y:S01]  /*0840*/  MUFU.RCP64H R9, UR13 ;  /* 0x0000000d00097d08 */ /* 0x000e220008001800 */
[----:B-1----:R-:W-:Y:S01]  /*0850*/  HFMA2 R8, -RZ, RZ, 0, 5.9604644775390625e-08 ;  /* 0x00000001ff087431 */ /* 0x002fe200000001ff */
[----:B------:R-:W-:Y:S05]  /*0860*/  BSSY.RECONVERGENT B3, `(.L_x_17) ;  /* 0x0000012000037945 */ /* 0x000fea0003800200 */
[----:B0-----:R-:W-:-:S08]  /*0870*/  DFMA R12, R8, -R22, 1 ;  /* 0x3ff00000080c742b */ /* 0x001fd00000000816 */
[----:B------:R-:W-:-:S08]  /*0880*/  DFMA R12, R12, R12, R12 ;  /* 0x0000000c0c0c722b */ /* 0x000fd0000000000c */
[----:B------:R-:W-:-:S08]  /*0890*/  DFMA R12, R8, R12, R8 ;  /* 0x0000000c080c722b */ /* 0x000fd00000000008 */
[----:B------:R-:W-:-:S08]  /*08a0*/  DFMA R8, R12, -R22, 1 ;  /* 0x3ff000000c08742b */ /* 0x000fd00000000816 */
[----:B------:R-:W-:-:S08]  /*08b0*/  DFMA R14, R12, R8, R12 ;  /* 0x000000080c0e722b */ /* 0x000fd0000000000c */
[----:B--2---:R-:W-:-:S08]  /*08c0*/  DMUL R8, R14, -R10 ;  /* 0x8000000a0e087228 */ /* 0x004fd00000000000 */
        /* <DEDUP_REMOVED lines=9> */
[----:B------:R-:W-:Y:S02]  /*0960*/  IMAD.MOV.U32 R8, RZ, RZ, R3 ;  /* 0x000000ffff087224 */ /* 0x000fe400078e0003 */
[----:B------:R-:W-:-:S07]  /*0970*/  IMAD.MOV.U32 R9, RZ, RZ, R4 ;  /* 0x000000ffff097224 */ /* 0x000fce00078e0004 */
.L_x_18:
[----:B------:R-:W-:Y:S05]  /*0980*/  BSYNC.RECONVERGENT B3 ;  /* 0x0000000000037941 */ /* 0x000fea0003800200 */
.L_x_17:
[----:B------:R-:W-:Y:S05]  /*0990*/  BRA `(.L_x_19) ;  /* 0x00000000004c7947 */ /* 0x000fea0003800000 */
.L_x_16:
[----:B--2---:R-:W2:Y:S01]  /*09a0*/  MUFU.RCP64H R9, R11 ;  /* 0x0000000b00097308 */ /* 0x004ea20000001800 */
[----:B-1----:R-:W-:Y:S01]  /*09b0*/  VIADD R8, R11, 0x300402 ;  /* 0x003004020b087836 */ /* 0x002fe20000000000 */
[----:B------:R-:W-:Y:S04]  /*09c0*/  BSSY.RECONVERGENT B3, `(.L_x_19) ;  /* 0x0000010000037945 */ /* 0x000fe80003800200 */
[----:B------:R-:W-:Y:S01]  /*09d0*/  FSETP.GEU.AND P0, PT, |R8|, 5.8789094863358348022e-39, PT ;  /* 0x004004020800780b */ /* 0x000fe20003f0e200 */
[----:B--2---:R-:W-:-:S08]  /*09e0*/  DFMA R12, -R10, R8, 1 ;  /* 0x3ff000000a0c742b */ /* 0x004fd00000000108 */
[----:B------:R-:W-:-:S08]  /*09f0*/  DFMA R12, R12, R12, R12 ;  /* 0x0000000c0c0c722b */ /* 0x000fd0000000000c */
[----:B------:R-:W-:-:S08]  /*0a00*/  DFMA R12, R8, R12, R8 ;  /* 0x0000000c080c722b */ /* 0x000fd00000000008 */
[----:B------:R-:W-:-:S08]  /*0a10*/  DFMA R14, -R10, R12, 1 ;  /* 0x3ff000000a0e742b */ /* 0x000fd0000000010c */
[----:B------:R-:W-:Y:S01]  /*0a20*/  DFMA R8, R12, R14, R12 ;  /* 0x0000000e0c08722b */ /* 0x000fe2000000000c */
[----:B------:R-:W-:Y:S10]  /*0a30*/  @P0 BRA `(.L_x_20) ;  /* 0x0000000000200947 */ /* 0x000ff40003800000 */
[----:B------:R-:W-:Y:S01]  /*0a40*/  LOP3.LUT R12, R11, 0x7fffffff, RZ, 0xc0, !PT ;  /* 0x7fffffff0b0c7812 */ /* 0x000fe200078ec0ff */
[----:B------:R-:W-:Y:S01]  /*0a50*/  IMAD.MOV.U32 R8, RZ, RZ, R10 ;  /* 0x000000ffff087224 */ /* 0x000fe200078e000a */
[----:B------:R-:W-:Y:S02]  /*0a60*/  MOV R3, R11 ;  /* 0x0000000b00037202 */ /* 0x000fe40000000f00 */
[----:B------:R-:W-:Y:S01]  /*0a70*/  MOV R0, 0xaa0 ;  /* 0x00000aa000007802 */ /* 0x000fe20000000f00 */
[----:B------:R-:W-:-:S07]  /*0a80*/  VIADD R12, R12, 0xfff00000 ;  /* 0xfff000000c0c7836 */ /* 0x000fce0000000000 */
[----:B0-----:R-:W-:Y:S05]  /*0a90*/  CALL.REL.NOINC `($__internal_0_$__cuda_sm20_dblrcp_rn_slowpath_v3) ;  /* 0x0000003c00fc7944 */ /* 0x001fea0003c00000 */
[----:B------:R-:W-:Y:S02]  /*0aa0*/  IMAD.MOV.U32 R8, RZ, RZ, R3 ;  /* 0x000000ffff087224 */ /* 0x000fe400078e0003 */
[----:B------:R-:W-:-:S07]  /*0ab0*/  IMAD.MOV.U32 R9, RZ, RZ, R4 ;  /* 0x000000ffff097224 */ /* 0x000fce00078e0004 */
.L_x_20:
[----:B------:R-:W-:Y:S05]  /*0ac0*/  BSYNC.RECONVERGENT B3 ;  /* 0x0000000000037941 */ /* 0x000fea0003800200 */
.L_x_19:
[----:B------:R-:W-:Y:S05]  /*0ad0*/  BSYNC.RECONVERGENT B2 ;  /* 0x0000000000027941 */ /* 0x000fea0003800200 */
.L_x_15:
[----:B------:R-:W1:Y:S01]  /*0ae0*/  F2I.F64.TRUNC R9, R8 ;  /* 0x0000000800097311 */ /* 0x000e62000030d100 */
[----:B------:R-:W-:-:S04]  /*0af0*/  IMAD.MOV.U32 R4, RZ, RZ, 0x4 ;  /* 0x00000004ff047424 */ /* 0x000fc800078e00ff */
[----:B------:R-:W-:-:S05]  /*0b00*/  IMAD.WIDE R4, R5, R4, UR4 ;  /* 0x0000000405047e25 */ /* 0x000fca000f8e0204 */
[----:B-1----:R1:W-:Y:S02]  /*0b10*/  STG.E desc[UR10][R4.64], R9 ;  /* 0x0000000904007986 */ /* 0x0023e4000c10190a */
.L_x_14:
[----:B------:R-:W-:Y:S05]  /*0b20*/  BSYNC.RECONVERGENT B1 ;  /* 0x0000000000017941 */ /* 0x000fea0003800200 */
.L_x_13:
[----:B-1----:R-:W-:Y:S01]  /*0b30*/  IADD3 R5, PT, PT, R2, 0x100, RZ ;  /* 0x0000010002057810 */ /* 0x002fe20007ffe0ff */
[----:B------:R-:W-:Y:S03]  /*0b40*/  BSSY.RECONVERGENT B1, `(.L_x_21) ;  /* 0x0000038000017945 */ /* 0x000fe60003800200 */
        /* <DEDUP_REMOVED lines=10> */
[----:B-1----:R-:W-:Y:S01]  /*0bf0*/  IMAD.MOV.U32 R8, RZ, RZ, 0x1 ;  /* 0x00000001ff087424 */ /* 0x002fe200078e00ff */
        /* <DEDUP_REMOVED lines=18> */
.L_x_26:
[----:B------:R-:W-:Y:S05]  /*0d20*/  BSYNC.RECONVERGENT B3 ;  /* 0x0000000000037941 */ /* 0x000fea0003800200 */
.L_x_25:
[----:B------:R-:W-:Y:S05]  /*0d30*/  BRA `(.L_x_27) ;  /* 0x00000000004c7947 */ /* 0x000fea0003800000 */
.L_x_24:
[----:B--2---:R-:W2:Y:S01]  /*0d40*/  MUFU.RCP64H R9, R11 ;  /* 0x0000000b00097308 */ /* 0x004ea20000001800 */
[----:B-1----:R-:W-:Y:S01]  /*0d50*/  IADD3 R8, PT, PT, R11, 0x300402, RZ ;  /* 0x003004020b087810 */ /* 0x002fe20007ffe0ff */
[----:B------:R-:W-:Y:S03]  /*0d60*/  BSSY.RECONVERGENT B3, `(.L_x_27) ;  /* 0x0000010000037945 */ /* 0x000fe60003800200 */
[----:B------:R-:W-:Y:S02]  /*0d70*/  FSETP.GEU.AND P0, PT, |R8|, 5.8789094863358348022e-39, PT ;  /* 0x004004020800780b */ /* 0x000fe40003f0e200 */
        /* <DEDUP_REMOVED lines=8> */
[----:B------:R-:W-:Y:S01]  /*0e00*/  MOV R0, 0xe40 ;  /* 0x00000e4000007802 */ /* 0x000fe20000000f00 */
[----:B------:R-:W-:Y:S02]  /*0e10*/  IMAD.MOV.U32 R3, RZ, RZ, R11 ;  /* 0x000000ffff037224 */ /* 0x000fe400078e000b */
[----:B------:R-:W-:-:S07]  /*0e20*/  VIADD R12, R12, 0xfff00000 ;  /* 0xfff000000c0c7836 */ /* 0x000fce0000000000 */
[----:B0-----:R-:W-:Y:S05]  /*0e30*/  CALL.REL.NOINC `($__internal_0_$__cuda_sm20_dblrcp_rn_slowpath_v3) ;  /* 0x0000003c00147944 */ /* 0x001fea0003c00000 */
[----:B------:R-:W-:Y:S01]  /*0e40*/  IMAD.MOV.U32 R8, RZ, RZ, R3 ;  /* 0x000000ffff087224 */ /* 0x000fe200078e0003 */
[----:B------:R-:W-:-:S07]  /*0e50*/  MOV R9, R4 ;  /* 0x0000000400097202 */ /* 0x000fce0000000f00 */
.L_x_28:
[----:B------:R-:W-:Y:S05]  /*0e60*/  BSYNC.RECONVERGENT B3 ;  /* 0x0000000000037941 */ /* 0x000fea0003800200 */
.L_x_27:
[----:B------:R-:W-:Y:S05]  /*0e70*/  BSYNC.RECONVERGENT B2 ;  /* 0x0000000000027941 */ /* 0x000fea0003800200 */
.L_x_23:
[----:B------:R-:W1:Y:S01]  /*0e80*/  F2I.F64.TRUNC R9, R8 ;  /* 0x0000000800097311 */ /* 0x000e62000030d100 */
[----:B------:R-:W-:-:S04]  /*0e90*/  IMAD.MOV.U32 R4, RZ, RZ, 0x4 ;  /* 0x00000004ff047424 */ /* 0x000fc800078e00ff */
[----:B------:R-:W-:-:S05]  /*0ea0*/  IMAD.WIDE R4, R5, R4, UR4 ;  /* 0x0000000405047e25 */ /* 0x000fca000f8e0204 */
[----:B-1----:R1:W-:Y:S02]  /*0eb0*/  STG.E desc[UR10][R4.64], R9 ;  /* 0x0000000904007986 */ /* 0x0023e4000c10190a */
.L_x_22:
[----:B------:R-:W-:Y:S05]  /*0ec0*/  BSYNC.RECONVERGENT B1 ;  /* 0x0000000000017941 */ /* 0x000fea0003800200 */
.L_x_21:
[----:B------:R-:W-:Y:S01]  /*0ed0*/  VIADD R2, R2, 0x180 ;  /* 0x0000018002027836 */ /* 0x000fe20000000000 */
[----:B------:R-:W-:Y:S04]  /*0ee0*/  BSSY.RECONVERGENT B1, `(.L_x_29) ;  /* 0x0000037000017945 */ /* 0x000fe80003800200 */
[----:B------:R-:W-:-:S13]  /*0ef0*/  ISETP.GE.AND P0, PT, R2, UR7, PT ;  /* 0x0000000702007c0c */ /* 0x000fda000bf06270 */
[----:B------:R-:W-:Y:S05]  /*0f00*/  @P0 BRA `(.L_x_30) ;  /* 0x0000000000d00947 */ /* 0x000fea0003800000 */
[----:B-1----:R-:W-:-:S06]  /*0f10*/  IMAD.WIDE R4, R2, 0x4, R6 ;  /* 0x0000000402047825 */ /* 0x002fcc00078e0206 */
        /* <DEDUP_REMOVED lines=26> */
.L_x_34:
[----:B------:R-:W-:Y:S05]  /*10c0*/  BSYNC.RECONVERGENT B3 ;  /* 0x0000000000037941 */ /* 0x000fea0003800200 */
.L_x_33:
[----:B------:R-:W-:Y:S05]  /*10d0*/  BRA `(.L_x_35) ;  /* 0x0000000000487947 */ /* 0x000fea0003800000 */
.L_x_32:
        /* <DEDUP_REMOVED lines=12> */
[----:B------:R-:W-:-:S03]  /*11a0*/  MOV R0, 0x11d0 ;  /* 0x000011d000007802 */ /* 0x000fc60000000f00 */
[----:B------:R-:W-:-:S07]  /*11b0*/  VIADD R12, R12, 0xfff00000 ;  /* 0xfff000000c0c7836 */ /* 0x000fce0000000000 */
[----:B0-----:R-:W-:Y:S05]  /*11c0*/  CALL.REL.NOINC `($__internal_0_$__cuda_sm20_dblrcp_rn_slowpath_v3) ;  /* 0x0000003800307944 */ /* 0x001fea0003c00000 */
[----:B------:R-:W-:Y:S01]  /*11d0*/  MOV R5, R4 ;  /* 0x0000000400057202 */ /* 0x000fe20000000f00 */
[----:B------:R-:W-:-:S07]  /*11e0*/  IMAD.MOV.U32 R4, RZ, RZ, R3 ;  /* 0x000000ffff047224 */ /* 0x000fce00078e0003 */
.L_x_36:
[----:B------:R-:W-:Y:S05]  /*11f0*/  BSYNC.RECONVERGENT B3 ;  /* 0x0000000000037941 */ /* 0x000fea0003800200 */
.L_x_35:
[----:B------:R-:W-:Y:S05]  /*1200*/  BSYNC.RECONVERGENT B2 ;  /* 0x0000000000027941 */ /* 0x000fea0003800200 */
.L_x_31:
[----:B------:R-:W1:Y:S01]  /*1210*/  F2I.F64.TRUNC R5, R4 ;  /* 0x0000000400057311 */ /* 0x000e62000030d100 */
[----:B------:R-:W-:-:S04]  /*1220*/  IMAD.MOV.U32 R3, RZ, RZ, 0x4 ;  /* 0x00000004ff037424 */ /* 0x000fc800078e00ff */
[----:B------:R-:W-:-:S05]  /*1230*/  IMAD.WIDE R2, R2, R3, UR4 ;  /* 0x0000000402027e25 */ /* 0x000fca000f8e0203 */
[----:B-1----:R2:W-:Y:S02]  /*1240*/  STG.E desc[UR10][R2.64], R5 ;  /* 0x0000000502007986 */ /* 0x0025e4000c10190a */
.L_x_30:
[----:B------:R-:W-:Y:S05]  /*1250*/  BSYNC.RECONVERGENT B1 ;  /* 0x0000000000017941 */ /* 0x000fea0003800200 */
.L_x_29:
[----:B------:R-:W-:Y:S05]  /*1260*/  @P1 BRA `(.L_x_37) ;  /* 0xfffffff000581947 */ /* 0x000fea000383ffff */
.L_x_4:
[----:B------:R-:W-:-:S13]  /*1270*/  ISETP.NE.AND P0, PT, RZ, UR8, PT ;  /* 0x00000008ff007c0c */ /* 0x000fda000bf05270 */
[----:B------:R-:W-:Y:S05]  /*1280*/  @!P0 EXIT ;  /* 0x000000000000894d */ /* 0x000fea0003800000 */
[----:B--2---:R-:W2:Y:S01]  /*1290*/  S2R R2, SR_TID.X ;  /* 0x0000000000027919 */ /* 0x004ea20000002100 */
[----:B------:R-:W3:Y:S01]  /*12a0*/  LDCU UR6, c[0x0][0x3b8] ;  /* 0x00007700ff0677ac */ /* 0x000ee20008000800 */
[----:B0-----:R-:W0:Y:S01]  /*12b0*/  LDC.64 R22, c[0x0][0x398] ;  /* 0x0000e600ff167b82 */ /* 0x001e220000000a00 */
[----:B------:R-:W1:Y:S01]  /*12c0*/  LDCU UR9, c[0x0][0x390] ;  /* 0x00007200ff0977ac */ /* 0x000e620008000800 */
[----:B------:R-:W4:Y:S01]  /*12d0*/  LDCU UR12, c[0x0][0x39c] ;  /* 0x00007380ff0c77ac */ /* 0x000f220008000800 */
[----:B---3--:R-:W-:Y:S01]  /*12e0*/  IMAD.U32 R0, RZ, RZ, UR6 ;  /* 0x00000006ff007e24 */ /* 0x008fe2000f8e00ff */
[----:B------:R-:W-:-:S04]  /*12f0*/  UIADD3 UR6, UPT, UPT, -UR8, URZ, URZ ;  /* 0x000000ff08067290 */ /* 0x000fc8000fffe1ff */
[----:B--2---:R-:W-:Y:S02]  /*1300*/  IADD3 R0, PT, PT, R0, UR18, R2 ;  /* 0x0000001200007c10 */ /* 0x004fe4000fffe002 */
[----:B------:R-:W-:-:S03]  /*1310*/  LEA R2, R21, R2, 0x7 ;  /* 0x0000000215027211 */ /* 0x000fc600078e38ff */
[----:B------:R-:W-:-:S05]  /*1320*/  IMAD R0, R21, 0x80, R0 ;  /* 0x0000008015007824 */ /* 0x000fca00078e0200 */
[----:B-1--4-:R-:W-:-:S07]  /*1330*/  IADD3 R5, PT, PT, -R0, UR9, RZ ;  /* 0x0000000900057c10 */ /* 0x012fce000fffe1ff */
.L_x_46:
[----:B------:R-:W-:Y:S01]  /*1340*/  ISETP.GE.AND P0, PT, R2, UR7, PT ;  /* 0x0000000702007c0c */ /* 0x000fe2000bf06270 */
[----:B------:R-:W-:Y:S01]  /*1350*/  UIADD3 UR6, UPT, UPT, UR6, 0x1, URZ ;  /* 0x0000000106067890 */ /* 0x000fe2000fffe0ff */
[----:B------:R-:W-:Y:S03]  /*1360*/  BSSY.RECONVERGENT B1, `(.L_x_38) ;  /* 0x0000037000017945 */ /* 0x000fe60003800200 */
[----:B------:R-:W-:-:S08]  /*1370*/  UISETP.NE.AND UP0, UPT, UR6, URZ, UPT ;  /* 0x000000ff0600728c */ /* 0x000fd0000bf05270 */
[----:B-1----:R-:W-:Y:S05]  /*1380*/  @P0 BRA `(.L_x_39) ;  /* 0x0000000000d00947 */ /* 0x002fea0003800000 */
[----:B------:R-:W-:-:S06]  /*1390*/  IMAD.WIDE R8, R2, 0x4, R6 ;  /* 0x0000000402087825 */ /* 0x000fcc00078e0206 */
[----:B------:R-:W2:Y:S01]  /*13a0*/  LDG.E R8, desc[UR10][R8.64] ;  /* 0x0000000a08087981 */ /* 0x000ea2000c1e1900 */
[----:B------:R-:W-:Y:S01]  /*13b0*/  ISETP.NE.AND P0, PT, R5, RZ, PT ;  /* 0x000000ff0500720c */ /* 0x000fe20003f05270 */
[----:B------:R-:W-:Y:S01]  /*13c0*/  IMAD.MOV.U32 R21, RZ, RZ, 0x4 ;  /* 0x00000004ff157424 */ /* 0x000fe200078e00ff */
[----:B------:R-:W-:Y:S03]  /*13d0*/  BSSY.RECONVERGENT B2, `(.L_x_40) ;  /* 0x000002d000027945 */ /* 0x000fe60003800200 */
[----:B------:R-:W-:Y:S01]  /*13e0*/  IMAD.WIDE R20, R2, R21, UR4 ;  /* 0x0000000402147e25 */ /* 0x000fe2000f8e0215 */
[----:B--2---:R1:W2:Y:S07]  /*13f0*/  I2F.F64 R10, R8 ;  /* 0x00000008000a7312 */ /* 0x0042ae0000201c00 */
        /* <DEDUP_REMOVED lines=21> */
.L_x_43:
[----:B------:R-:W-:Y:S05]  /*1550*/  BSYNC.RECONVERGENT B3 ;  /* 0x0000000000037941 */ /* 0x000fea0003800200 */
.L_x_42:
[----:B------:R-:W-:Y:S05]  /*1560*/  BRA `(.L_x_44) ;  /* 0x00000000004c7947 */ /* 0x000fea0003800000 */
.L_x_41:
        /* <DEDUP_REMOVED lines=18> */
.L_x_45:
[----:B------:R-:W-:Y:S05]  /*1690*/  BSYNC.RECONVERGENT B3 ;  /* 0x0000000000037941 */ /* 0x000fea0003800200 */
.L_x_44:
[----:B------:R-:W-:Y:S05]  /*16a0*/  BSYNC.RECONVERGENT B2 ;  /* 0x0000000000027941 */ /* 0x000fea0003800200 */
.L_x_40:
[----:B------:R-:W1:Y:S02]  /*16b0*/  F2I.F64.TRUNC R9, R8 ;  /* 0x0000000800097311 */ /* 0x000e64000030d100 */
[----:B-1----:R1:W-:Y:S02]  /*16c0*/  STG.E desc[UR10][R20.64], R9 ;  /* 0x0000000914007986 */ /* 0x0023e4000c10190a */
.L_x_39:
[----:B------:R-:W-:Y:S05]  /*16d0*/  BSYNC.RECONVERGENT B1 ;  /* 0x0000000000017941 */ /* 0x000fea0003800200 */
.L_x_38:
[----:B------:R-:W-:Y:S02]  /*16e0*/  VIADD R5, R5, 0xffffff80 ;  /* 0xffffff8005057836 */ /* 0x000fe40000000000 */
[----:B------:R-:W-:Y:S01]  /*16f0*/  VIADD R2, R2, 0x80 ;  /* 0x0000008002027836 */ /* 0x000fe20000000000 */
[----:B------:R-:W-:Y:S06]  /*1700*/  BRA.U UP0, `(.L_x_46) ;  /* 0xfffffffd000c7547 */ /* 0x000fec000b83ffff */
[----:B------:R-:W-:Y:S05]  /*1710*/  EXIT ;  /* 0x000000000000794d */ /* 0x000fea0003800000 */
.L_x_3:
[----:B------:R-:W-:-:S06]  /*1720*/  UISETP.GE.AND UP0, UPT, UR17, 0x1, UPT ;  /* 0x000000011100788c */ /* 0x000fcc000bf06270 */
[----:B------:R-:W-:-:S13]  /*1730*/  PLOP3.LUT P0, PT, PT, PT, UP0, 0x80, 0x8 ;  /* 0x000000000008781c */ /* 0x000fda0003f0f008 */
[----:B0-----:R-:W-:Y:S05]  /*1740*/  @!P0 EXIT ;  /* 0x000000000000894d */ /* 0x001fea0003800000 */
[----:B------:R-:W-:Y:S01]  /*1750*/  UISETP.GE.U32.AND UP0, UPT, UR17, 0x8, UPT ;  /* 0x000000081100788c */ /* 0x000fe2000bf06070 */
[----:B------:R-:W-:Y:S01]  /*1760*/  IMAD.MOV.U32 R29, RZ, RZ, RZ ;  /* 0x000000ffff1d7224 */ /* 0x000fe200078e00ff */
[----:B------:R-:W-:-:S07]  /*1770*/  ULOP3.LUT UR8, UR17, 0x7, URZ, 0xc0, !UPT ;  /* 0x0000000711087892 */ /* 0x000fce000f8ec0ff */
[----:B------:R-:W-:Y:S05]  /*1780*/  BRA.U !UP0, `(.L_x_47) ;  /* 0x0000001908907547 */ /* 0x000fea000b800000 */
[----:B------:R-:W-:Y:S01]  /*1790*/  ULOP3.LUT UR7, UR17, 0x7ffffff8, URZ, 0xc0, !UPT ;  /* 0x7ffffff811077892 */ /* 0x000fe2000f8ec0ff */
[----:B------:R-:W-:Y:S01]  /*17a0*/  IMAD.MOV.U32 R28, RZ, RZ, RZ ;  /* 0x000000ffff1c7224 */ /* 0x000fe200078e00ff */
[----:B------:R-:W0:Y:S04]  /*17b0*/  LDCU UR9, c[0x0][0x390] ;  /* 0x00007200ff0977ac */ /* 0x000e280008000800 */
[----:B------:R-:W-:Y:S01]  /*17c0*/  MOV R29, UR7 ;  /* 0x00000007001d7c02 */ /* 0x000fe20008000f00 */
[----:B------:R-:W1:Y:S06]  /*17d0*/  LDCU UR12, c[0x0][0x39c] ;  /* 0x00007380ff0c77ac */ /* 0x000e6c0008000800 */
.L_x_97:
[----:B--2---:R-:W2:Y:S02]  /*17e0*/  S2R R0, SR_TID.X ;  /* 0x0000000000007919 */ /* 0x004ea40000002100 */
[----:B--2---:R-:W-:-:S04]  /*17f0*/  IMAD R5, R28, 0x80, R0 ;  /* 0x000000801c057824 */ /* 0x004fc800078e0200 */
[----:B------:R-:W-:-:S06]  /*1800*/  IMAD.WIDE.U32 R8, R5, 0x4, R6 ;  /* 0x0000000405087825 */ /* 0x000fcc00078e0006 */
[----:B------:R-:W2:Y:S01]  /*1810*/  LDG.E R8, desc[UR10][R8.64] ;  /* 0x0000000a08087981 */ /* 0x000ea2000c1e1900 */
[----:B------:R-:W-:Y:S01]  /*1820*/  VIADD R2, R5, UR6 ;  /* 0x0000000605027c36 */ /* 0x000fe20008000000 */
[----:B------:R-:W-:Y:S01]  /*1830*/  BSSY.RECONVERGENT B1, `(.L_x_48) ;  /* 0x0000032000017945 */ /* 0x000fe20003800200 */
[----:B------:R-:W-:-:S03]  /*1840*/  VIADD R28, R28, 0x8 ;  /* 0x000000081c1c7836 */ /* 0x000fc60000000000 */
[----:B0-----:R-:W-:Y:S02]  /*1850*/  ISETP.NE.AND P0, PT, R2, UR9, PT ;  /* 0x0000000902007c0c */ /* 0x001fe4000bf05270 */
[----:B------:R-:W-:Y:S01]  /*1860*/  ISETP.NE.AND P1, PT, R28, R29, PT ;  /* 0x0000001d1c00720c */ /* 0x000fe20003f25270 */
[----:B--2---:R0:W2:Y:S10]  /*1870*/  I2F.F64 R10, R8 ;  /* 0x00000008000a7312 */ /* 0x0040b40000201c00 */
[----:B------:R-:W-:Y:S05]  /*1880*/  @P0 BRA `(.L_x_49) ;  /* 0x0000000000500947 */ /* 0x000fea0003800000 */
[----:B--2---:R-:W2:Y:S01]  /*1890*/  MUFU.RCP64H R9, R11 ;  /* 0x0000000b00097308 */ /* 0x004ea20000001800 */
[----:B0-----:R-:W-:Y:S01]  /*18a0*/  VIADD R8, R11, 0x300402 ;  /* 0x003004020b087836 */ /* 0x001fe20000000000 */
        /* <DEDUP_REMOVED lines=13> */
[----:B-1----:R-:W-:Y:S05]  /*1980*/  CALL.REL.NOINC `($__internal_0_$__cuda_sm20_dblrcp_rn_slowpath_v3) ;  /* 0x0000003000407944 */ /* 0x002fea0003c00000 */
[----:B------:R-:W-:Y:S02]  /*1990*/  IMAD.MOV.U32 R12, RZ, RZ, R3 ;  /* 0x000000ffff0c7224 */ /* 0x000fe400078e0003 */
[----:B------:R-:W-:-:S07]  /*19a0*/  IMAD.MOV.U32 R13, RZ, RZ, R4 ;  /* 0x000000ffff0d7224 */ /* 0x000fce00078e0004 */
.L_x_51:
[----:B-1----:R-:W-:Y:S05]  /*19b0*/  BSYNC.RECONVERGENT B2 ;  /* 0x0000000000027941 */ /* 0x002fea0003800200 */
.L_x_50:
[----:B------:R-:W-:Y:S05]  /*19c0*/  BRA `(.L_x_52) ;  /* 0x0000000000607947 */ /* 0x000fea0003800000 */
.L_x_49:
[----:B------:R-:W3:Y:S01]  /*19d0*/  LDC.64 R16, c[0x0][0x398] ;  /* 0x0000e600ff107b82 */ /* 0x000ee20000000a00 */
[----:B-1----:R-:W3:Y:S01]  /*19e0*/  MUFU.RCP64H R9, UR12 ;  /* 0x0000000c00097d08 */ /* 0x002ee20008001800 */
[----:B0-----:R-:W-:Y:S01]  /*19f0*/  MOV R8, 0x1 ;  /* 0x0000000100087802 */ /* 0x001fe20000000f00 */
[----:B------:R-:W-:Y:S05]  /*1a00*/  BSSY.RECONVERGENT B2, `(.L_x_53) ;  /* 0x0000012000027945 */ /* 0x000fea0003800200 */
[----:B---3--:R-:W-:-:S08]  /*1a10*/  DFMA R12, R8, -R16, 1 ;  /* 0x3ff00000080c742b */ /* 0x008fd00000000810 */
        /* <DEDUP_REMOVED lines=16> */
.L_x_54:
[----:B------:R-:W-:Y:S05]  /*1b20*/  BSYNC.RECONVERGENT B2 ;  /* 0x0000000000027941 */ /* 0x000fea0003800200 */
.L_x_53:
[----:B------:R-:W-:Y:S02]  /*1b30*/  IMAD.MOV.U32 R12, RZ, RZ, R8 ;  /* 0x000000ffff0c7224 */ /* 0x000fe400078e0008 */
[----:B------:R-:W-:-:S07]  /*1b40*/  IMAD.MOV.U32 R13, RZ, RZ, R9 ;  /* 0x000000ffff0d7224 */ /* 0x000fce00078e0009 */
.L_x_52:
[----:B------:R-:W-:Y:S05]  /*1b50*/  BSYNC.RECONVERGENT B1 ;  /* 0x0000000000017941 */ /* 0x000fea0003800200 */
.L_x_48:
[----:B------:R-:W0:Y:S01]  /*1b60*/  F2I.F64.TRUNC R13, R12 ;  /* 0x0000000c000d7311 */ /* 0x000e22000030d100 */
[----:B------:R-:W-:Y:S01]  /*1b70*/  MOV R4, 0x4 ;  /* 0x0000000400047802 */ /* 0x000fe20000000f00 */
[----:B------:R-:W-:-:S04]  /*1b80*/  VIADD R22, R5, 0x80 ;  /* 0x0000008005167836 */ /* 0x000fc80000000000 */
[----:B------:R-:W-:-:S04]  /*1b90*/  IMAD.WIDE.U32 R4, R5, R4, UR4 ;  /* 0x0000000405047e25 */ /* 0x000fc8000f8e0004 */
[----:B------:R-:W-:Y:S01]  /*1ba0*/  IMAD.WIDE R20, R22, 0x4, R6 ;  /* 0x0000000416147825 */ /* 0x000fe200078e0206 */
[----:B0-----:R0:W-:Y:S04]  /*1bb0*/  STG.E desc[UR10][R4.64], R13 ;  /* 0x0000000d04007986 */ /* 0x0011e8000c10190a */
[----:B------:R-:W2:Y:S01]  /*1bc0*/  LDG.E R8, desc[UR10][R20.64] ;  /* 0x0000000a14087981 */ /* 0x000ea2000c1e1900 */
[----:B------:R-:W-:Y:S01]  /*1bd0*/  VIADD R0, R2, 0x80 ;  /* 0x0000008002007836 */ /* 0x000fe20000000000 */
[----:B------:R-:W-:Y:S04]  /*1be0*/  BSSY.RECONVERGENT B1, `(.L_x_55) ;  /* 0x000002d000017945 */ /* 0x000fe80003800200 */
[----:B------:R-:W-:Y:S01]  /*1bf0*/  ISETP.NE.AND P0, PT, R0, UR9, PT ;  /* 0x0000000900007c0c */ /* 0x000fe2000bf05270 */
[----:B--2---:R-:W1:-:S12]  /*1c00*/  I2F.F64 R8, R8 ;  /* 0x0000000800087312 */ /* 0x004e580000201c00 */
[----:B0-----:R-:W-:Y:S05]  /*1c10*/  @!P0 BRA `(.L_x_56) ;  /* 0x00000000005c8947 */ /* 0x001fea0003800000 */
[----:B------:R-:W0:Y:S01]  /*1c20*/  LDC.64 R14, c[0x0][0x398] ;  /* 0x0000e600ff0e7b82 */ /* 0x000e220000000a00 */
[----:B------:R-:W0:Y:S01]  /*1c30*/  MUFU.RCP64H R5, UR12 ;  /* 0x0000000c00057d08 */ /* 0x000e220008001800 */
[----:B------:R-:W-:Y:S01]  /*1c40*/  IMAD.MOV.U32 R4, RZ, RZ, 0x1 ;  /* 0x00000001ff047424 */ /* 0x000fe200078e00ff */
[----:B------:R-:W-:Y:S05]  /*1c50*/  BSSY.RECONVERGENT B2, `(.L_x_57) ;  /* 0x0000012000027945 */ /* 0x000fea0003800200 */
[----:B0-----:R-:W-:-:S08]  /*1c60*/  DFMA R10, R4, -R14, 1 ;  /* 0x3ff00000040a742b */ /* 0x001fd0000000080e */
[----:B------:R-:W-:-:S08]  /*1c70*/  DFMA R10, R10, R10, R10 ;  /* 0x0000000a0a0a722b */ /* 0x000fd0000000000a */
[----:B------:R-:W-:-:S08]  /*1c80*/  DFMA R10, R4, R10, R4 ;  /* 0x0000000a040a722b */ /* 0x000fd00000000004 */
[----:B------:R-:W-:-:S08]  /*1c90*/  DFMA R4, R10, -R14, 1 ;  /* 0x3ff000000a04742b */ /* 0x000fd0000000080e */
[----:B------:R-:W-:-:S08]  /*1ca0*/  DFMA R12, R10, R4, R10 ;  /* 0x000000040a0c722b */ /* 0x000fd0000000000a */
[----:B-1----:R-:W-:-:S08]  /*1cb0*/  DMUL R4, R8, -R12 ;  /* 0x8000000c08047228 */ /* 0x002fd00000000000 */
        /* <DEDUP_REMOVED lines=9> */
[----:B------:R-:W-:Y:S01]  /*1d50*/  IMAD.MOV.U32 R5, RZ, RZ, R4 ;  /* 0x000000ffff057224 */ /* 0x000fe200078e0004 */
[----:B------:R-:W-:-:S07]  /*1d60*/  MOV R4, R3 ;  /* 0x0000000300047202 */ /* 0x000fce0000000f00 */
.L_x_58:
[----:B------:R-:W-:Y:S05]  /*1d70*/  BSYNC.RECONVERGENT B2 ;  /* 0x0000000000027941 */ /* 0x000fea0003800200 */
.L_x_57:
[----:B------:R-:W-:Y:S05]  /*1d80*/  BRA `(.L_x_59) ;  /* 0x0000000000487947 */ /* 0x000fea0003800000 */
.L_x_56:
[----:B-1----:R-:W0:Y:S01]  /*1d90*/  MUFU.RCP64H R5, R9 ;  /* 0x0000000900057308 */ /* 0x002e220000001800 */
[----:B------:R-:W-:Y:S01]  /*1da0*/  VIADD R4, R9, 0x300402 ;  /* 0x0030040209047836 */ /* 0x000fe20000000000 */
[----:B------:R-:W-:Y:S04]  /*1db0*/  BSSY.RECONVERGENT B2, `(.L_x_59) ;  /* 0x000000f000027945 */ /* 0x000fe80003800200 */
[----:B------:R-:W-:Y:S01]  /*1dc0*/  FSETP.GEU.AND P0, PT, |R4|, 5.8789094863358348022e-39, PT ;  /* 0x004004020400780b */ /* 0x000fe20003f0e200 */
[----:B0-----:R-:W-:-:S08]  /*1dd0*/  DFMA R10, -R8, R4, 1 ;  /* 0x3ff00000080a742b */ /* 0x001fd00000000104 */
        /* <DEDUP_REMOVED lines=9> */
[----:B------:R-:W-:Y:S05]  /*1e70*/  CALL.REL.NOINC `($__internal_0_$__cuda_sm20_dblrcp_rn_slowpath_v3) ;  /* 0x0000002c00047944 */ /* 0x000fea0003c00000 */
[----:B------:R-:W-:Y:S01]  /*1e80*/  IMAD.MOV.U32 R5, RZ, RZ, R4 ;  /* 0x000000ffff057224 */ /* 0x000fe200078e0004 */
[----:B------:R-:W-:-:S07]  /*1e90*/  MOV R4, R3 ;  /* 0x0000000300047202 */ /* 0x000fce0000000f00 */
.L_x_60:
[----:B------:R-:W-:Y:S05]  /*1ea0*/  BSYNC.RECONVERGENT B2 ;  /* 0x0000000000027941 */ /* 0x000fea0003800200 */
.L_x_59:
[----:B------:R-:W-:Y:S05]  /*1eb0*/  BSYNC.RECONVERGENT B1 ;  /* 0x0000000000017941 */ /* 0x000fea0003800200 */
.L_x_55:
[----:B------:R-:W0:Y:S01]  /*1ec0*/  F2I.F64.TRUNC R5, R4 ;  /* 0x0000000400057311 */ /* 0x000e22000030d100 */
[----:B------:R-:W-:-:S04]  /*1ed0*/  IMAD.MOV.U32 R23, RZ, RZ, 0x4 ;  /* 0x00000004ff177424 */ /* 0x000fc800078e00ff */
[----:B------:R-:W-:-:S05]  /*1ee0*/  IMAD.WIDE R22, R22, R23, UR4 ;  /* 0x0000000416167e25 */ /* 0x000fca000f8e0217 */
        /* <DEDUP_REMOVED lines=28> */
.L_x_64:
[----:B------:R-:W-:Y:S05]  /*20b0*/  BSYNC.RECONVERGENT B2 ;  /* 0x0000000000027941 */ /* 0x000fea0003800200 */
.L_x_63:
[----:B------:R-:W-:Y:S05]  /*20c0*/  BRA `(.L_x_65) ;  /* 0x0000000000487947 */ /* 0x000fea0003800000 */
.L_x_62:
        /* <DEDUP_REMOVED lines=17> */
.L_x_66:
[----:B------:R-:W-:Y:S05]  /*21e0*/  BSYNC.RECONVERGENT B2 ;  /* 0x0000000000027941 */ /* 0x000fea0003800200 */
.L_x_65:
[----:B------:R-:W-:Y:S05]  /*21f0*/  BSYNC.RECONVERGENT B1 ;  /* 0x0000000000017941 */ /* 0x000fea0003800200 */
.L_x_61:
[----:B------:R-:W0:Y:S02]  /*2200*/  F2I.F64.TRUNC R5, R4 ;  /* 0x0000000400057311 */ /* 0x000e24000030d100 */
        /* <DEDUP_REMOVED lines=28> */
.L_x_70:
[----:B------:R-:W-:Y:S05]  /*23d0*/  BSYNC.RECONVERGENT B2 ;  /* 0x0000000000027941 */ /* 0x000fea0003800200 */
.L_x_69:
[----:B------:R-:W-:Y:S05]  /*23e0*/  BRA `(.L_x_71) ;  /* 0x0000000000487947 */ /* 0x000fea0003800000 */
.L_x_68:
[----:B-1----:R-:W0:Y:S01]  /*23f0*/  MUFU.RCP64H R5, R9 ;  /* 0x0000000900057308 */ /* 0x002e220000001800 */
[----:B------:R-:W-:Y:S01]  /*2400*/  IADD3 R4, PT, PT, R9, 0x300402, RZ ;  /* 0x0030040209047810 */ /* 0x000fe20007ffe0ff */
[----:B------:R-:W-:Y:S03]  /*2410*/  BSSY.RECONVERGENT B2, `(.L_x_71) ;  /* 0x000000f000027945 */ /* 0x000fe60003800200 */
[----:B------:R-:W-:Y:S02]  /*2420*/  FSETP.GEU.AND P0, PT, |R4|, 5.8789094863358348022e-39, PT ;  /* 0x004004020400780b */ /* 0x000fe40003f0e200 */
        /* <DEDUP_REMOVED lines=11> */
[----:B------:R-:W-:Y:S02]  /*24e0*/  IMAD.MOV.U32 R5, RZ, RZ, R4 ;  /* 0x000000ffff057224 */ /* 0x000fe400078e0004 */
[----:B------:R-:W-:-:S07]  /*24f0*/  IMAD.MOV.U32 R4, RZ, RZ, R3 ;  /* 0x000000ffff047224 */ /* 0x000fce00078e0003 */
.L_x_72:
[----:B------:R-:W-:Y:S05]  /*2500*/  BSYNC.RECONVERGENT B2 ;  /* 0x0000000000027941 */ /* 0x000fea0003800200 */
.L_x_71:
[----:B------:R-:W-:Y:S05]  /*2510*/  BSYNC.RECONVERGENT B1 ;  /* 0x0000000000017941 */ /* 0x000fea0003800200 */
.L_x_67:
[----:B------:R-:W0:Y:S02]  /*2520*/  F2I.F64.TRUNC R5, R4 ;  /* 0x0000000400057311 */ /* 0x000e24000030d100 */
[----:B0-----:R0:W-:Y:S04]  /*2530*/  STG.E desc[UR10][R22.64+0x400], R5 ;  /* 0x0004000516007986 */ /* 0x0011e8000c10190a */
[----:B------:R-:W2:Y:S01]  /*2540*/  LDG.E R8, desc[UR10][R20.64+0x600] ;  /* 0x0006000a14087981 */ /* 0x000ea2000c1e1900 */
[----:B------:R-:W-:Y:S01]  /*2550*/  IADD3 R0, PT, PT, R2, 0x200, RZ ;  /* 0x0000020002007810 */ /* 0x000fe20007ffe0ff */
[----:B------:R-:W-:Y:S03]  /*2560*/  BSSY.RECONVERGENT B1, `(.L_x_73) ;  /* 0x000002d000017945 */ /* 0x000fe60003800200 */
        /* <DEDUP_REMOVED lines=24> */
.L_x_76:
[----:B------:R-:W-:Y:S05]  /*26f0*/  BSYNC.RECONVERGENT B2 ;  /* 0x0000000000027941 */ /* 0x000fea0003800200 */
.L_x_75:
[----:B------:R-:W-:Y:S05]  /*2700*/  BRA `(.L_x_77) ;  /* 0x0000000000487947 */ /* 0x000fea0003800000 */
.L_x_74:
        /* <DEDUP_REMOVED lines=14> */
[----:B------:R-:W-:Y:S05]  /*27f0*/  CALL.REL.NOINC `($__internal_0_$__cuda_sm20_dblrcp_rn_slowpath_v3) ;  /* 0x0000002000a47944 */ /* 0x000fea0003c00000 */
[----:B------:R-:W-:Y:S02]  /*2800*/  IMAD.MOV.U32 R5, RZ, RZ, R4 ;  /* 0x000000ffff057224 */ /* 0x000fe400078e0004 */
[----:B------:R-:W-:-:S07]  /*2810*/  IMAD.MOV.U32 R4, RZ, RZ, R3 ;  /* 0x000000ffff047224 */ /* 0x000fce00078e0003 */
.L_x_78:
[----:B------:R-:W-:Y:S05]  /*2820*/  BSYNC.RECONVERGENT B2 ;  /* 0x0000000000027941 */ /* 0x000fea0003800200 */
.L_x_77:
[----:B------:R-:W-:Y:S05]  /*2830*/  BSYNC.RECONVERGENT B1 ;  /* 0x0000000000017941 */ /* 0x000fea0003800200 */
.L_x_73:
        /* <DEDUP_REMOVED lines=10> */
[----:B------:R-:W-:Y:S01]  /*28e0*/  MOV R4, 0x1 ;  /* 0x0000000100047802 */ /* 0x000fe20000000f00 */
        /* <DEDUP_REMOVED lines=18> */
.L_x_82:
[----:B------:R-:W-:Y:S05]  /*2a10*/  BSYNC.RECONVERGENT B2 ;  /* 0x0000000000027941 */ /* 0x000fea0003800200 */
.L_x_81:
[----:B------:R-:W-:Y:S05]  /*2a20*/  BRA `(.L_x_83) ;  /* 0x0000000000487947 */ /* 0x000fea0003800000 */
.L_x_80:
        /* <DEDUP_REMOVED lines=12> */
[----:B------:R-:W-:Y:S02]  /*2af0*/  MOV R0, 0x2b20 ;  /* 0x00002b2000007802 */ /* 0x000fe40000000f00 */
[----:B------:R-:W-:-:S07]  /*2b00*/  IADD3 R12, PT, PT, R12, -0x100000, RZ ;  /* 0xfff000000c0c7810 */ /* 0x000fce0007ffe0ff */
[----:B------:R-:W-:Y:S05]  /*2b10*/  CALL.REL.NOINC `($__internal_0_$__cuda_sm20_dblrcp_rn_slowpath_v3) ;  /* 0x0000001c00dc7944 */ /* 0x000fea0003c00000 */
[----:B------:R-:W-:Y:S02]  /*2b20*/  IMAD.MOV.U32 R5, RZ, RZ, R4 ;  /* 0x000000ffff057224 */ /* 0x000fe400078e0004 */
[----:B------:R-:W-:-:S07]  /*2b30*/  IMAD.MOV.U32 R4, RZ, RZ, R3 ;  /* 0x000000ffff047224 */ /* 0x000fce00078e0003 */
.L_x_84:
[----:B------:R-:W-:Y:S05]  /*2b40*/  BSYNC.RECONVERGENT B2 ;  /* 0x0000000000027941 */ /* 0x000fea0003800200 */
.L_x_83:
[----:B------:R-:W-:Y:S05]  /*2b50*/  BSYNC.RECONVERGENT B1 ;  /* 0x0000000000017941 */ /* 0x000fea0003800200 */
.L_x_79:
        /* <DEDUP_REMOVED lines=29> */
.L_x_88:
[----:B------:R-:W-:Y:S05]  /*2d30*/  BSYNC.RECONVERGENT B2 ;  /* 0x0000000000027941 */ /* 0x000fea0003800200 */
.L_x_87:
[----:B------:R-:W-:Y:S05]  /*2d40*/  BRA `(.L_x_89) ;  /* 0x0000000000487947 */ /* 0x000fea0003800000 */
.L_x_86:
        /* <DEDUP_REMOVED lines=15> */
[----:B------:R-:W-:Y:S01]  /*2e40*/  MOV R5, R4 ;  /* 0x0000000400057202 */ /* 0x000fe20000000f00 */
[----:B------:R-:W-:-:S07]  /*2e50*/  IMAD.MOV.U32 R4, RZ, RZ, R3 ;  /* 0x000000ffff047224 */ /* 0x000fce00078e0003 */
.L_x_90:
[----:B------:R-:W-:Y:S05]  /*2e60*/  BSYNC.RECONVERGENT B2 ;  /* 0x0000000000027941 */ /* 0x000fea0003800200 */
.L_x_89:
[----:B------:R-:W-:Y:S05]  /*2e70*/  BSYNC.RECONVERGENT B1 ;  /* 0x0000000000017941 */ /* 0x000fea0003800200 */
.L_x_85:
        /* <DEDUP_REMOVED lines=18> */
[--C-:B------:R-:W-:Y:S02]  /*2fa0*/  DFMA R8, R4, -R12, -R2.reuse ;  /* 0x8000000c0408722b */ /* 0x100fe40000000802 */
[----:B------:R-:W-:-:S06]  /*2fb0*/  DADD R12, -RZ, -R2 ;  /* 0x00000000ff0c7229 */ /* 0x000fcc0000000902 */
[----:B------:R-:W-:-:S04]  /*2fc0*/  DFMA R4, R8, R10, R4 ;  /* 0x0000000a0804722b */ /* 0x000fc80000000004 */
[----:B------:R-:W-:-:S06]  /*2fd0*/  FSETP.GEU.AND P2, PT, |R13|, 6.5827683646048100446e-37, PT ;  /* 0x036000000d00780b */ /* 0x000fcc0003f4e200 */
[----:B------:R-:W-:-:S05]  /*2fe0*/  FFMA R0, RZ, UR12, R5 ;  /* 0x0000000cff007c23 */ /* 0x000fca0008000005 */
[----:B------:R-:W-:-:S13]  /*2ff0*/  FSETP.GT.AND P0, PT, |R0|, 1.469367938527859385e-39, PT ;  /* 0x001000000000780b */ /* 0x000fda0003f04200 */
[----:B------:R-:W-:Y:S05]  /*3000*/  @P0 BRA P2, `(.L_x_94) ;  /* 0x0000000000100947 */ /* 0x000fea0001000000 */
[----:B------:R-:W-:-:S07]  /*3010*/  MOV R0, 0x3030 ;  /* 0x0000303000007802 */ /* 0x000fce0000000f00 */
[----:B------:R-:W-:Y:S05]  /*3020*/  CALL.REL.NOINC `($__internal_1_$__cuda_sm20_div_rn_f64_full) ;  /* 0x0000001c00447944 */ /* 0x000fea0003c00000 */
[----:B------:R-:W-:Y:S01]  /*3030*/  IMAD.MOV.U32 R5, RZ, RZ, R4 ;  /* 0x000000ffff057224 */ /* 0x000fe200078e0004 */
[----:B------:R-:W-:-:S07]  /*3040*/  MOV R4, R3 ;  /* 0x0000000300047202 */ /* 0x000fce0000000f00 */
.L_x_94:
[----:B------:R-:W-:Y:S05]  /*3050*/  BSYNC.RECONVERGENT B2 ;  /* 0x0000000000027941 */ /* 0x000fea0003800200 */
.L_x_93:
[----:B------:R-:W-:Y:S05]  /*3060*/  BRA `(.L_x_95) ;  /* 0x0000000000487947 */ /* 0x000fea0003800000 */
.L_x_92:
        /* <DEDUP_REMOVED lines=17> */
.L_x_96:
[----:B------:R-:W-:Y:S05]  /*3180*/  BSYNC.RECONVERGENT B2 ;  /* 0x0000000000027941 */ /* 0x000fea0003800200 */
.L_x_95:
[----:B------:R-:W-:Y:S05]  /*3190*/  BSYNC.RECONVERGENT B1 ;  /* 0x0000000000017941 */ /* 0x000fea0003800200 */
.L_x_91:
[----:B------:R-:W0:Y:S02]  /*31a0*/  F2I.F64.TRUNC R5, R4 ;  /* 0x0000000400057311 */ /* 0x000e24000030d100 */
[----:B0-----:R2:W-:Y:S01]  /*31b0*/  STG.E desc[UR10][R22.64+0xc00], R5 ;  /* 0x000c000516007986 */ /* 0x0015e2000c10190a */
[----:B------:R-:W-:Y:S05]  /*31c0*/  @P1 BRA `(.L_x_97) ;  /* 0xffffffe400841947 */ /* 0x000fea000383ffff */
.L_x_47:
[----:B------:R-:W-:-:S13]  /*31d0*/  ISETP.NE.AND P0, PT, RZ, UR8, PT ;  /* 0x00000008ff007c0c */ /* 0x000fda000bf05270 */
[----:B------:R-:W-:Y:S05]  /*31e0*/  @!P0 EXIT ;  /* 0x000000000000894d */ /* 0x000fea0003800000 */
[----:B------:R-:W0:Y:S01]  /*31f0*/  LDCU UR7, c[0x0][0x388] ;  /* 0x00007100ff0777ac */ /* 0x000e220008000800 */
[----:B------:R-:W-:Y:S02]  /*3200*/  UISETP.GE.U32.AND UP0, UPT, UR8, 0x4, UPT ;  /* 0x000000040800788c */ /* 0x000fe4000bf06070 */
[----:B0-----:R-:W-:-:S07]  /*3210*/  ULOP3.LUT UR7, UR7, 0x3, URZ, 0xc0, !UPT ;  /* 0x0000000307077892 */ /* 0x001fce000f8ec0ff */
[----:B------:R-:W-:Y:S05]  /*3220*/  BRA.U !UP0, `(.L_x_98) ;  /* 0x0000000d08587547 */ /* 0x000fea000b800000 */
[----:B------:R-:W0:Y:S01]  /*3230*/  S2R R0, SR_TID.X ;  /* 0x0000000000007919 */ /* 0x000e220000002100 */
[----:B------:R-:W1:Y:S01]  /*3240*/  LDCU UR8, c[0x0][0x390] ;  /* 0x00007200ff0877ac */ /* 0x000e620008000800 */
[----:B0-----:R-:W-:-:S04]  /*3250*/  IMAD R20, R29, 0x80, R0 ;  /* 0x000000801d147824 */ /* 0x001fc800078e0200 */
[----:B--2---:R-:W-:-:S05]  /*3260*/  IMAD.WIDE R22, R20, 0x4, R6 ;  /* 0x0000000414167825 */ /* 0x004fca00078e0206 */
[----:B------:R-:W2:Y:S01]  /*3270*/  LDG.E R8, desc[UR10][R22.64] ;  /* 0x0000000a16087981 */ /* 0x000ea2000c1e1900 */
[----:B------:R-:W-:Y:S01]  /*3280*/  VIADD R2, R20, UR6 ;  /* 0x0000000614027c36 */ /* 0x000fe20008000000 */
[----:B------:R-:W-:Y:S04]  /*3290*/  BSSY.RECONVERGENT B1, `(.L_x_99) ;  /* 0x000002e000017945 */ /* 0x000fe80003800200 */
[----:B-1----:R-:W-:Y:S01]  /*32a0*/  ISETP.NE.AND P0, PT, R2, UR8, PT ;  /* 0x0000000802007c0c */ /* 0x002fe2000bf05270 */
[----:B--2---:R-:W0:-:S12]  /*32b0*/  I2F.F64 R8, R8 ;  /* 0x0000000800087312 */ /* 0x004e180000201c00 */
[----:B------:R-:W-:Y:S05]  /*32c0*/  @!P0 BRA `(.L_x_100) ;  /* 0x0000000000608947 */ /* 0x000fea0003800000 */
[----:B------:R-:W1:Y:S01]  /*32d0*/  LDCU UR8, c[0x0][0x39c] ;  /* 0x00007380ff0877ac */ /* 0x000e620008000800 */
[----:B------:R-:W2:Y:S01]  /*32e0*/  LDC.64 R4, c[0x0][0x398] ;  /* 0x0000e600ff047b82 */ /* 0x000ea20000000a00 */
[----:B------:R-:W-:Y:S01]  /*32f0*/  IMAD.MOV.U32 R10, RZ, RZ, 0x1 ;  /* 0x00000001ff0a7424 */ /* 0x000fe200078e00ff */
[----:B------:R-:W-:Y:S01]  /*3300*/  BSSY.RECONVERGENT B2, `(.L_x_101) ;  /* 0x0000013000027945 */ /* 0x000fe20003800200 */
[----:B-1----:R-:W2:Y:S04]  /*3310*/  MUFU.RCP64H R11, UR8 ;  /* 0x00000008000b7d08 */ /* 0x002ea80008001800 */
[----:B--2---:R-:W-:-:S08]  /*3320*/  DFMA R12, R10, -R4, 1 ;  /* 0x3ff000000a0c742b */ /* 0x004fd00000000804 */
[----:B------:R-:W-:-:S08]  /*3330*/  DFMA R12, R12, R12, R12 ;  /* 0x0000000c0c0c722b */ /* 0x000fd0000000000c */
[----:B------:R-:W-:-:S08]  /*3340*/  DFMA R12, R10, R12, R10 ;  /* 0x0000000c0a0c722b */ /* 0x000fd0000000000a */
[----:B------:R-:W-:-:S08]  /*3350*/  DFMA R10, R12, -R4, 1 ;  /* 0x3ff000000c0a742b */ /* 0x000fd00000000804 */
[----:B------:R-:W-:-:S08]  /*3360*/  DFMA R12, R12, R10, R12 ;  /* 0x0000000a0c0c722b */ /* 0x000fd0000000000c */
[----:B0-----:R-:W-:-:S08]  /*3370*/  DMUL R10, R8, -R12 ;  /* 0x8000000c080a7228 */ /* 0x001fd00000000000 */
        /* <DEDUP_REMOVED lines=11> */
.L_x_102:
[----:B------:R-:W-:Y:S05]  /*3430*/  BSYNC.RECONVERGENT B2 ;  /* 0x0000000000027941 */ /* 0x000fea0003800200 */
.L_x_101:
[----:B------:R-:W-:Y:S05]  /*3440*/  BRA `(.L_x_103) ;  /* 0x0000000000487947 */ /* 0x000fea0003800000 */
.L_x_100:
[----:B0-----:R-:W0:Y:S01]  /*3450*/  MUFU.RCP64H R5, R9 ;  /* 0x0000000900057308 */ /* 0x001e220000001800 */
        /* <DEDUP_REMOVED lines=16> */
.L_x_104:
[----:B------:R-:W-:Y:S05]  /*3560*/  BSYNC.RECONVERGENT B2 ;  /* 0x0000000000027941 */ /* 0x000fea0003800200 */
.L_x_103:
[----:B------:R-:W-:Y:S05]  /*3570*/  BSYNC.RECONVERGENT B1 ;  /* 0x0000000000017941 */ /* 0x000fea0003800200 */
.L_x_99:
[----:B------:R-:W0:Y:S01]  /*3580*/  F2I.F64.TRUNC R5, R4 ;  /* 0x0000000400057311 */ /* 0x000e22000030d100 */
[----:B------:R-:W-:Y:S01]  /*3590*/  IMAD.MOV.U32 R21, RZ, RZ, 0x4 ;  /* 0x00000004ff157424 */ /* 0x000fe200078e00ff */
[----:B------:R-:W1:Y:S03]  /*35a0*/  LDCU UR8, c[0x0][0x390] ;  /* 0x00007200ff0877ac */ /* 0x000e660008000800 */
[----:B------:R-:W-:-:S05]  /*35b0*/  IMAD.WIDE R20, R20, R21, UR4 ;  /* 0x0000000414147e25 */ /* 0x000fca000f8e0215 */
[----:B0-----:R0:W-:Y:S04]  /*35c0*/  STG.E desc[UR10][R20.64], R5 ;  /* 0x0000000514007986 */ /* 0x0011e8000c10190a */
[----:B------:R-:W2:Y:S01]  /*35d0*/  LDG.E R8, desc[UR10][R22.64+0x200] ;  /* 0x0002000a16087981 */ /* 0x000ea2000c1e1900 */
[----:B------:R-:W-:Y:S01]  /*35e0*/  VIADD R0, R2, 0x80 ;  /* 0x0000008002007836 */ /* 0x000fe20000000000 */
[----:B------:R-:W-:Y:S04]  /*35f0*/  BSSY.RECONVERGENT B1, `(.L_x_105) ;  /* 0x000002e000017945 */ /* 0x000fe80003800200 */
[----:B-1----:R-:W-:Y:S01]  /*3600*/  ISETP.NE.AND P0, PT, R0, UR8, PT ;  /* 0x0000000800007c0c */ /* 0x002fe2000bf05270 */
[----:B--2---:R-:W1:-:S12]  /*3610*/  I2F.F64 R8, R8 ;  /* 0x0000000800087312 */ /* 0x004e580000201c00 */
[----:B0-----:R-:W-:Y:S05]  /*3620*/  @!P0 BRA `(.L_x_106) ;  /* 0x0000000000608947 */ /* 0x001fea0003800000 */
[----:B------:R-:W0:Y:S01]  /*3630*/  LDCU UR8, c[0x0][0x39c] ;  /* 0x00007380ff0877ac */ /* 0x000e220008000800 */
[----:B------:R-:W2:Y:S01]  /*3640*/  LDC.64 R4, c[0x0][0x398] ;  /* 0x0000e600ff047b82 */ /* 0x000ea20000000a00 */
[----:B------:R-:W-:Y:S01]  /*3650*/  IMAD.MOV.U32 R10, RZ, RZ, 0x1 ;  /* 0x00000001ff0a7424 */ /* 0x000fe200078e00ff */
[----:B------:R-:W-:Y:S01]  /*3660*/  BSSY.RECONVERGENT B2, `(.L_x_107) ;  /* 0x0000013000027945 */ /* 0x000fe20003800200 */
[----:B0-----:R-:W2:Y:S04]  /*3670*/  MUFU.RCP64H R11, UR8 ;  /* 0x00000008000b7d08 */ /* 0x001ea80008001800 */
[----:B--2---:R-:W-:-:S08]  /*3680*/  DFMA R12, R10, -R4, 1 ;  /* 0x3ff000000a0c742b */ /* 0x004fd00000000804 */
        /* <DEDUP_REMOVED lines=16> */
.L_x_108:
[----:B------:R-:W-:Y:S05]  /*3790*/  BSYNC.RECONVERGENT B2 ;  /* 0x0000000000027941 */ /* 0x000fea0003800200 */
.L_x_107:
[----:B------:R-:W-:Y:S05]  /*37a0*/  BRA `(.L_x_109) ;  /* 0x0000000000487947 */ /* 0x000fea0003800000 */
.L_x_106:
        /* <DEDUP_REMOVED lines=17> */
.L_x_110:
[----:B------:R-:W-:Y:S05]  /*38c0*/  BSYNC.RECONVERGENT B2 ;  /* 0x0000000000027941 */ /* 0x000fea0003800200 */
.L_x_109:
[----:B------:R-:W-:Y:S05]  /*38d0*/  BSYNC.RECONVERGENT B1 ;  /* 0x0000000000017941 */ /* 0x000fea0003800200 */
.L_x_105:
[----:B------:R-:W0:Y:S01]  /*38e0*/  F2I.F64.TRUNC R5, R4 ;  /* 0x0000000400057311 */ /* 0x000e22000030d100 */
[----:B------:R-:W1:Y:S01]  /*38f0*/  LDCU UR8, c[0x0][0x390] ;  /* 0x00007200ff0877ac */ /* 0x000e620008000800 */
        /* <DEDUP_REMOVED lines=29> */
.L_x_114:
[----:B------:R-:W-:Y:S05]  /*3ad0*/  BSYNC.RECONVERGENT B2 ;  /* 0x0000000000027941 */ /* 0x000fea0003800200 */
.L_x_113:
[----:B------:R-:W-:Y:S05]  /*3ae0*/  BRA `(.L_x_115) ;  /* 0x0000000000487947 */ /* 0x000fea0003800000 */
.L_x_112:
        /* <DEDUP_REMOVED lines=17> */
.L_x_116:
[----:B------:R-:W-:Y:S05]  /*3c00*/  BSYNC.RECONVERGENT B2 ;  /* 0x0000000000027941 */ /* 0x000fea0003800200 */
.L_x_115:
[----:B------:R-:W-:Y:S05]  /*3c10*/  BSYNC.RECONVERGENT B1 ;  /* 0x0000000000017941 */ /* 0x000fea0003800200 */
.L_x_111:
[----:B------:R-:W0:Y:S01]  /*3c20*/  F2I.F64.TRUNC R5, R4 ;  /* 0x0000000400057311 */ /* 0x000e22000030d100 */
[----:B------:R-:W1:Y:S01]  /*3c30*/  LDCU UR8, c[0x0][0x390] ;  /* 0x00007200ff0877ac */ /* 0x000e620008000800 */
[----:B0-----:R0:W-:Y:S04]  /*3c40*/  STG.E desc[UR10][R20.64+0x400], R5 ;  /* 0x0004000514007986 */ /* 0x0011e8000c10190a */
[----:B------:R-:W2:Y:S01]  /*3c50*/  LDG.E R3, desc[UR10][R22.64+0x600] ;  /* 0x0006000a16037981 */ /* 0x000ea2000c1e1900 */
[----:B------:R-:W-:Y:S01]  /*3c60*/  IADD3 R0, PT, PT, R2, 0x180, RZ ;  /* 0x0000018002007810 */ /* 0x000fe20007ffe0ff */
[----:B------:R-:W-:Y:S03]  /*3c70*/  BSSY.RECONVERGENT B1, `(.L_x_117) ;  /* 0x000002e000017945 */ /* 0x000fe60003800200 */
[----:B-1----:R-:W-:Y:S01]  /*3c80*/  ISETP.NE.AND P0, PT, R0, UR8, PT ;  /* 0x0000000800007c0c */ /* 0x002fe2000bf05270 */
[----:B--2---:R-:W1:-:S12]  /*3c90*/  I2F.F64 R2, R3 ;  /* 0x0000000300027312 */ /* 0x004e580000201c00 */
[----:B0-----:R-:W-:Y:S05]  /*3ca0*/  @!P0 BRA `(.L_x_118) ;  /* 0x0000000000608947 */ /* 0x001fea0003800000 */
[----:B------:R-:W0:Y:S01]  /*3cb0*/  LDCU UR8, c[0x0][0x39c] ;  /* 0x00007380ff0877ac */ /* 0x000e220008000800 */
[----:B------:R-:W2:Y:S01]  /*3cc0*/  LDC.64 R8, c[0x0][0x398] ;  /* 0x0000e600ff087b82 */ /* 0x000ea20000000a00 */
[----:B------:R-:W-:Y:S01]  /*3cd0*/  IMAD.MOV.U32 R4, RZ, RZ, 0x1 ;  /* 0x00000001ff047424 */ /* 0x000fe200078e00ff */
[----:B-1----:R-:W-:Y:S01]  /*3ce0*/  DADD R12, -RZ, -R2 ;  /* 0x00000000ff0c7229 */ /* 0x002fe20000000902 */
[----:B------:R-:W-:Y:S09]  /*3cf0*/  BSSY.RECONVERGENT B2, `(.L_x_119) ;  /* 0x0000012000027945 */ /* 0x000ff20003800200 */
[----:B------:R-:W-:Y:S01]  /*3d00*/  FSETP.GEU.AND P1, PT, |R13|, 6.5827683646048100446e-37, PT ;  /* 0x036000000d00780b */ /* 0x000fe20003f2e200 */
[----:B0-----:R-:W2:Y:S02]  /*3d10*/  MUFU.RCP64H R5, UR8 ;  /* 0x0000000800057d08 */ /* 0x001ea40008001800 */
[----:B--2---:R-:W-:-:S08]  /*3d20*/  DFMA R10, R4, -R8, 1 ;  /* 0x3ff00000040a742b */ /* 0x004fd00000000808 */
[----:B------:R-:W-:-:S08]  /*3d30*/  DFMA R10, R10, R10, R10 ;  /* 0x0000000a0a0a722b */ /* 0x000fd0000000000a */
[----:B------:R-:W-:-:S08]  /*3d40*/  DFMA R10, R4, R10, R4 ;  /* 0x0000000a040a722b */ /* 0x000fd00000000004 */
[----:B------:R-:W-:-:S08]  /*3d50*/  DFMA R4, R10, -R8, 1 ;  /* 0x3ff000000a04742b */ /* 0x000fd00000000808 */
[----:B------:R-:W-:-:S08]  /*3d60*/  DFMA R10, R10, R4, R10 ;  /* 0x000000040a0a722b */ /* 0x000fd0000000000a */
[----:B------:R-:W-:-:S08]  /*3d70*/  DMUL R4, R10, -R2 ;  /* 0x800000020a047228 */ /* 0x000fd00000000000 */
[----:B------:R-:W-:-:S08]  /*3d80*/  DFMA R8, R4, -R8, -R2 ;  /* 0x800000080408722b */ /* 0x000fd00000000802 */
[----:B------:R-:W-:-:S10]  /*3d90*/  DFMA R4, R10, R8, R4 ;  /* 0x000000080a04722b */ /* 0x000fd40000000004 */
[----:B------:R-:W-:-:S05]  /*3da0*/  FFMA R0, RZ, UR8, R5 ;  /* 0x00000008ff007c23 */ /* 0x000fca0008000005 */
[----:B------:R-:W-:-:S13]  /*3db0*/  FSETP.GT.AND P0, PT, |R0|, 1.469367938527859385e-39, PT ;  /* 0x001000000000780b */ /* 0x000fda0003f04200 */
[----:B------:R-:W-:Y:S05]  /*3dc0*/  @P0 BRA P1, `(.L_x_120) ;  /* 0x0000000000100947 */ /* 0x000fea0000800000 */
[----:B------:R-:W-:-:S07]  /*3dd0*/  MOV R0, 0x3df0 ;  /* 0x00003df000007802 */ /* 0x000fce0000000f00 */
[----:B------:R-:W-:Y:S05]  /*3de0*/  CALL.REL.NOINC `($__internal_1_$__cuda_sm20_div_rn_f64_full) ;  /* 0x0000000c00d47944 */ /* 0x000fea0003c00000 */
[----:B------:R-:W-:Y:S02]  /*3df0*/  IMAD.MOV.U32 R5, RZ, RZ, R4 ;  /* 0x000000ffff057224 */ /* 0x000fe400078e0004 */
[----:B------:R-:W-:-:S07]  /*3e00*/  IMAD.MOV.U32 R4, RZ, RZ, R3 ;  /* 0x000000ffff047224 */ /* 0x000fce00078e0003 */
.L_x_120:
[----:B------:R-:W-:Y:S05]  /*3e10*/  BSYNC.RECONVERGENT B2 ;  /* 0x0000000000027941 */ /* 0x000fea0003800200 */
.L_x_119:
[----:B------:R-:W-:Y:S05]  /*3e20*/  BRA `(.L_x_121) ;  /* 0x0000000000487947 */ /* 0x000fea0003800000 */
.L_x_118:
        /* <DEDUP_REMOVED lines=17> */
.L_x_122:
[----:B------:R-:W-:Y:S05]  /*3f40*/  BSYNC.RECONVERGENT B2 ;  /* 0x0000000000027941 */ /* 0x000fea0003800200 */
.L_x_121:
[----:B------:R-:W-:Y:S05]  /*3f50*/  BSYNC.RECONVERGENT B1 ;  /* 0x0000000000017941 */ /* 0x000fea0003800200 */
.L_x_117:
[----:B------:R-:W0:Y:S01]  /*3f60*/  F2I.F64.TRUNC R5, R4 ;  /* 0x0000000400057311 */ /* 0x000e22000030d100 */
[----:B------:R-:W-:Y:S01]  /*3f70*/  VIADD R29, R29, 0x4 ;  /* 0x000000041d1d7836 */ /* 0x000fe20000000000 */
[----:B0-----:R0:W-:Y:S06]  /*3f80*/  STG.E desc[UR10][R20.64+0x600], R5 ;  /* 0x0006000514007986 */ /* 0x0011ec000c10190a */
.L_x_98:
[----:B------:R-:W-:-:S13]  /*3f90*/  ISETP.NE.AND P0, PT, RZ, UR7, PT ;  /* 0x00000007ff007c0c */ /* 0x000fda000bf05270 */
[----:B------:R-:W-:Y:S05]  /*3fa0*/  @!P0 EXIT ;  /* 0x000000000000894d */ /* 0x000fea0003800000 */
[----:B------:R-:W-:-:S09]  /*3fb0*/  UISETP.NE.AND UP0, UPT, UR7, 0x1, UPT ;  /* 0x000000010700788c */ /* 0x000fd2000bf05270 */
[----:B------:R-:W-:Y:S05]  /*3fc0*/  BRA.U !UP0, `(.L_x_123) ;  /* 0x0000000508b87547 */ /* 0x000fea000b800000 */
[----:B------:R-:W0:Y:S01]  /*3fd0*/  S2R R0, SR_TID.X ;  /* 0x0000000000007919 */ /* 0x000e220000002100 */
[----:B------:R-:W1:Y:S01]  /*3fe0*/  LDCU UR7, c[0x0][0x390] ;  /* 0x00007200ff0777ac */ /* 0x000e620008000800 */
[----:B0-----:R-:W-:-:S05]  /*3ff0*/  LEA R20, R29, R0, 0x7 ;  /* 0x000000001d147211 */ /* 0x001fca00078e38ff */
        /* <DEDUP_REMOVED lines=29> */
.L_x_127:
[----:B------:R-:W-:Y:S05]  /*41d0*/  BSYNC.RECONVERGENT B2 ;  /* 0x0000000000027941 */ /* 0x000fea0003800200 */
.L_x_126:
[----:B------:R-:W-:Y:S05]  /*41e0*/  BRA `(.L_x_128) ;  /* 0x0000000000487947 */ /* 0x000fea0003800000 */
.L_x_125:
[----:B0-----:R-:W0:Y:S01]  /*41f0*/  MUFU.RCP64H R5, R9 ;  /* 0x0000000900057308 */ /* 0x001e220000001800 */
        /* <DEDUP_REMOVED lines=16> */
.L_x_129:
[----:B------:R-:W-:Y:S05]  /*4300*/  BSYNC.RECONVERGENT B2 ;  /* 0x0000000000027941 */ /* 0x000fea0003800200 */
.L_x_128:
[----:B------:R-:W-:Y:S05]  /*4310*/  BSYNC.RECONVERGENT B1 ;  /* 0x0000000000017941 */ /* 0x000fea0003800200 */
.L_x_124:
[----:B------:R-:W0:Y:S01]  /*4320*/  F2I.F64.TRUNC R5, R4 ;  /* 0x0000000400057311 */ /* 0x000e22000030d100 */
[----:B------:R-:W-:Y:S01]  /*4330*/  MOV R21, 0x4 ;  /* 0x0000000400157802 */ /* 0x000fe20000000f00 */
[----:B------:R-:W1:Y:S04]  /*4340*/  LDCU UR7, c[0x0][0x390] ;  /* 0x00007200ff0777ac */ /* 0x000e680008000800 */
        /* <DEDUP_REMOVED lines=30> */
.L_x_133:
[----:B------:R-:W-:Y:S05]  /*4530*/  BSYNC.RECONVERGENT B2 ;  /* 0x0000000000027941 */ /* 0x000fea0003800200 */
.L_x_132:
[----:B------:R-:W-:Y:S05]  /*4540*/  BRA `(.L_x_134) ;  /* 0x0000000000487947 */ /* 0x000fea0003800000 */
.L_x_131:
        /* <DEDUP_REMOVED lines=17> */
.L_x_135:
[----:B------:R-:W-:Y:S05]  /*4660*/  BSYNC.RECONVERGENT B2 ;  /* 0x0000000000027941 */ /* 0x000fea0003800200 */
.L_x_134:
[----:B------:R-:W-:Y:S05]  /*4670*/  BSYNC.RECONVERGENT B1 ;  /* 0x0000000000017941 */ /* 0x000fea0003800200 */
.L_x_130:
[----:B------:R-:W0:Y:S01]  /*4680*/  F2I.F64.TRUNC R5, R4 ;  /* 0x0000000400057311 */ /* 0x000e22000030d100 */
[----:B------:R-:W-:Y:S01]  /*4690*/  IADD3 R29, PT, PT, R29, 0x2, RZ ;  /* 0x000000021d1d7810 */ /* 0x000fe20007ffe0ff */
[----:B0-----:R1:W-:Y:S06]  /*46a0*/  STG.E desc[UR10][R20.64+0x200], R5 ;  /* 0x0002000514007986 */ /* 0x0013ec000c10190a */
.L_x_123:
[----:B------:R-:W3:Y:S02]  /*46b0*/  LDC R0, c[0x0][0x388] ;  /* 0x0000e200ff007b82 */ /* 0x000ee40000000800 */
[----:B---3--:R-:W-:-:S04]  /*46c0*/  LOP3.LUT R0, R0, 0x1, RZ, 0xc0, !PT ;  /* 0x0000000100007812 */ /* 0x008fc800078ec0ff */
[----:B------:R-:W-:-:S13]  /*46d0*/  ISETP.NE.U32.AND P0, PT, R0, 0x1, PT ;  /* 0x000000010000780c */ /* 0x000fda0003f05070 */
[----:B------:R-:W-:Y:S05]  /*46e0*/  @P0 EXIT ;  /* 0x000000000000094d */ /* 0x000fea0003800000 */
[----:B------:R-:W3:Y:S01]  /*46f0*/  S2R R2, SR_TID.X ;  /* 0x0000000000027919 */ /* 0x000ee20000002100 */
[----:B------:R-:W4:Y:S01]  /*4700*/  LDCU UR7, c[0x0][0x390] ;  /* 0x00007200ff0777ac */ /* 0x000f220008000800 */
[----:B---3--:R-:W-:-:S04]  /*4710*/  IMAD R29, R29, 0x80, R2 ;  /* 0x000000801d1d7824 */ /* 0x008fc800078e0202 */
[----:B------:R-:W-:-:S05]  /*4720*/  IMAD.WIDE R6, R29, 0x4, R6 ;  /* 0x000000041d067825 */ /* 0x000fca00078e0206 */
[----:B------:R-:W3:Y:S01]  /*4730*/  LDG.E R2, desc[UR10][R6.64] ;  /* 0x0000000a06027981 */ /* 0x000ee2000c1e1900 */
[----:B------:R-:W-:Y:S01]  /*4740*/  VIADD R0, R29, UR6 ;  /* 0x000000061d007c36 */ /* 0x000fe20008000000 */
[----:B------:R-:W-:Y:S04]  /*4750*/  BSSY.RECONVERGENT B1, `(.L_x_136) ;  /* 0x000002e000017945 */ /* 0x000fe80003800200 */
[----:B----4-:R-:W-:Y:S01]  /*4760*/  ISETP.NE.AND P0, PT, R0, UR7, PT ;  /* 0x0000000700007c0c */ /* 0x010fe2000bf05270 */
[----:B---3--:R-:W3:-:S12]  /*4770*/  I2F.F64 R2, R2 ;  /* 0x0000000200027312 */ /* 0x008ed80000201c00 */
[----:B------:R-:W-:Y:S05]  /*4780*/  @!P0 BRA `(.L_x_137) ;  /* 0x0000000000608947 */ /* 0x000fea0003800000 */
[----:B------:R-:W0:Y:S01]  /*4790*/  LDCU UR6, c[0x0][0x39c] ;  /* 0x00007380ff0677ac */ /* 0x000e220008000800 */
[----:B------:R-:W4:Y:S01]  /*47a0*/  LDC.64 R6, c[0x0][0x398] ;  /* 0x0000e600ff067b82 */ /* 0x000f220000000a00 */
[----:B------:R-:W-:Y:S01]  /*47b0*/  IMAD.MOV.U32 R4, RZ, RZ, 0x1 ;  /* 0x00000001ff047424 */ /* 0x000fe200078e00ff */
[----:B---3--:R-:W-:Y:S01]  /*47c0*/  DADD R12, -RZ, -R2 ;  /* 0x00000000ff0c7229 */ /* 0x008fe20000000902 */
[----:B------:R-:W-:Y:S09]  /*47d0*/  BSSY.RECONVERGENT B2, `(.L_x_138) ;  /* 0x0000012000027945 */ /* 0x000ff20003800200 */
[----:B------:R-:W-:Y:S01]  /*47e0*/  FSETP.GEU.AND P1, PT, |R13|, 6.5827683646048100446e-37, PT ;  /* 0x036000000d00780b */ /* 0x000fe20003f2e200 */
[----:B012---:R-:W4:Y:S02]  /*47f0*/  MUFU.RCP64H R5, UR6 ;  /* 0x0000000600057d08 */ /* 0x007f240008001800 */
[----:B----4-:R-:W-:-:S08]  /*4800*/  DFMA R8, R4, -R6, 1 ;  /* 0x3ff000000408742b */ /* 0x010fd00000000806 */
        /* <DEDUP_REMOVED lines=12> */
[----:B------:R-:W-:Y:S01]  /*48d0*/  IMAD.MOV.U32 R5, RZ, RZ, R4 ;  /* 0x000000ffff057224 */ /* 0x000fe200078e0004 */
[----:B------:R-:W-:-:S07]  /*48e0*/  MOV R4, R3 ;  /* 0x0000000300047202 */ /* 0x000fce0000000f00 */
.L_x_139:
[----:B------:R-:W-:Y:S05]  /*48f0*/  BSYNC.RECONVERGENT B2 ;  /* 0x0000000000027941 */ /* 0x000fea0003800200 */
.L_x_138:
[----:B------:R-:W-:Y:S05]  /*4900*/  BRA `(.L_x_140) ;  /* 0x0000000000487947 */ /* 0x000fea0003800000 */
.L_x_137:
[----:B0123--:R-:W0:Y:S01]  /*4910*/  MUFU.RCP64H R5, R3 ;  /* 0x0000000300057308 */ /* 0x00fe220000001800 */
        /* <DEDUP_REMOVED lines=16> */
.L_x_141:
[----:B------:R-:W-:Y:S05]  /*4a20*/  BSYNC.RECONVERGENT B2 ;  /* 0x0000000000027941 */ /* 0x000fea0003800200 */
.L_x_140:
[----:B------:R-:W-:Y:S05]  /*4a30*/  BSYNC.RECONVERGENT B1 ;  /* 0x0000000000017941 */ /* 0x000fea0003800200 */
.L_x_136:
[----:B------:R-:W0:Y:S01]  /*4a40*/  F2I.F64.TRUNC R5, R4 ;  /* 0x0000000400057311 */ /* 0x000e22000030d100 */
[----:B------:R-:W-:-:S04]  /*4a50*/  IMAD.MOV.U32 R2, RZ, RZ, 0x4 ;  /* 0x00000004ff027424 */ /* 0x000fc800078e00ff */
[----:B------:R-:W-:-:S05]  /*4a60*/  IMAD.WIDE R2, R29, R2, UR4 ;  /* 0x000000041d027e25 */ /* 0x000fca000f8e0202 */
[----:B0-----:R-:W-:Y:S01]  /*4a70*/  STG.E desc[UR10][R2.64], R5 ;  /* 0x0000000502007986 */ /* 0x001fe2000c10190a */
[----:B------:R-:W-:Y:S05]  /*4a80*/  EXIT ;  /* 0x000000000000794d */ /* 0x000fea0003800000 */
        .weak           $__internal_0_$__cuda_sm20_dblrcp_rn_slowpath_v3
        .type           $__internal_0_$__cuda_sm20_dblrcp_rn_slowpath_v3,@function
        .size           $__internal_0_$__cuda_sm20_dblrcp_rn_slowpath_v3,($__internal_1_$__cuda_sm20_div_rn_f64_full - $__internal_0_$__cuda_sm20_dblrcp_rn_slowpath_v3)
$__internal_0_$__cuda_sm20_dblrcp_rn_slowpath_v3:
[----:B------:R-:W-:Y:S01]  /*4a90*/  IMAD.MOV.U32 R9, RZ, RZ, R3 ;  /* 0x000000ffff097224 */ /* 0x000fe200078e0003 */
[----:B------:R-:W-:Y:S05]  /*4aa0*/  BSSY.RECONVERGENT B0, `(.L_x_142) ;  /* 0x0000024000007945 */ /* 0x000fea0003800200 */
[----:B------:R-:W-:-:S14]  /*4ab0*/  DSETP.GTU.AND P0, PT, |R8|, +INF , PT ;  /* 0x7ff000000800742a */ /* 0x000fdc0003f0c200 */
[----:B------:R-:W-:Y:S05]  /*4ac0*/  @P0 BRA `(.L_x_143) ;  /* 0x00000000007c0947 */ /* 0x000fea0003800000 */
[----:B------:R-:W-:-:S05]  /*4ad0*/  LOP3.LUT R3, R3, 0x7fffffff, RZ, 0xc0, !PT ;  /* 0x7fffffff03037812 */ /* 0x000fca00078ec0ff */
[----:B------:R-:W-:-:S05]  /*4ae0*/  VIADD R4, R3, 0xffffffff ;  /* 0xffffffff03047836 */ /* 0x000fca0000000000 */
[----:B------:R-:W-:-:S13]  /*4af0*/  ISETP.GE.U32.AND P0, PT, R4, 0x7fefffff, PT ;  /* 0x7fefffff0400780c */ /* 0x000fda0003f06070 */
[----:B------:R-:W-:Y:S01]  /*4b00*/  @P0 LOP3.LUT R11, R9, 0x7ff00000, RZ, 0x3c, !PT ;  /* 0x7ff00000090b0812 */ /* 0x000fe200078e3cff */
[----:B------:R-:W-:Y:S01]  /*4b10*/  @P0 IMAD.MOV.U32 R10, RZ, RZ, RZ ;  /* 0x000000ffff0a0224 */ /* 0x000fe200078e00ff */
[----:B------:R-:W-:Y:S06]  /*4b20*/  @P0 BRA `(.L_x_144) ;  /* 0x00000000006c0947 */ /* 0x000fec0003800000 */
[----:B------:R-:W-:-:S13]  /*4b30*/  ISETP.GE.U32.AND P0, PT, R3, 0x1000001, PT ;  /* 0x010000010300780c */ /* 0x000fda0003f06070 */
[----:B------:R-:W-:Y:S05]  /*4b40*/  @!P0 BRA `(.L_x_145) ;  /* 0x0000000000348947 */ /* 0x000fea0003800000 */
[----:B------:R-:W-:Y:S01]  /*4b50*/  IADD3 R11, PT, PT, R9, -0x3fe00000, RZ ;  /* 0xc0200000090b7810 */ /* 0x000fe20007ffe0ff */
[----:B------:R-:W-:-:S03]  /*4b60*/  IMAD.MOV.U32 R10, RZ, RZ, R8 ;  /* 0x000000ffff0a7224 */ /* 0x000fc600078e0008 */
[----:B------:R-:W0:Y:S03]  /*4b70*/  MUFU.RCP64H R13, R11 ;  /* 0x0000000b000d7308 */ /* 0x000e260000001800 */
[----:B0-----:R-:W-:-:S08]  /*4b80*/  DFMA R14, -R10, R12, 1 ;  /* 0x3ff000000a0e742b */ /* 0x001fd0000000010c */
[----:B------:R-:W-:-:S08]  /*4b90*/  DFMA R14, R14, R14, R14 ;  /* 0x0000000e0e0e722b */ /* 0x000fd0000000000e */
[----:B------:R-:W-:-:S08]  /*4ba0*/  DFMA R14, R12, R14, R12 ;  /* 0x0000000e0c0e722b */ /* 0x000fd0000000000c */
[----:B------:R-:W-:-:S08]  /*4bb0*/  DFMA R10, -R10, R14, 1 ;  /* 0x3ff000000a0a742b */ /* 0x000fd0000000010e */
[----:B------:R-:W-:-:S08]  /*4bc0*/  DFMA R10, R14, R10, R14 ;  /* 0x0000000a0e0a722b */ /* 0x000fd0000000000e */
[----:B------:R-:W-:-:S08]  /*4bd0*/  DMUL R10, R10, 2.2250738585072013831e-308 ;  /* 0x001000000a0a7828 */ /* 0x000fd00000000000 */
[----:B------:R-:W-:-:S08]  /*4be0*/  DFMA R8, -R8, R10, 1 ;  /* 0x3ff000000808742b */ /* 0x000fd0000000010a */
[----:B------:R-:W-:-:S08]  /*4bf0*/  DFMA R8, R8, R8, R8 ;  /* 0x000000080808722b */ /* 0x000fd00000000008 */
[----:B------:R-:W-:Y:S01]  /*4c00*/  DFMA R10, R10, R8, R10 ;  /* 0x000000080a0a722b */ /* 0x000fe2000000000a */
[----:B------:R-:W-:Y:S10]  /*4c10*/  BRA `(.L_x_144) ;  /* 0x0000000000307947 */ /* 0x000ff40003800000 */
.L_x_145:
[----:B------:R-:W-:Y:S01]  /*4c20*/  DMUL R8, R8, 8.11296384146066816958e+31 ;  /* 0x4690000008087828 */ /* 0x000fe20000000000 */
[----:B------:R-:W-:-:S05]  /*4c30*/  IMAD.MOV.U32 R10, RZ, RZ, R12 ;  /* 0x000000ffff0a7224 */ /* 0x000fca00078e000c */
[----:B------:R-:W0:Y:S02]  /*4c40*/  MUFU.RCP64H R11, R9 ;  /* 0x00000009000b7308 */ /* 0x000e240000001800 */
[----:B0-----:R-:W-:-:S08]  /*4c50*/  DFMA R12, -R8, R10, 1 ;  /* 0x3ff00000080c742b */ /* 0x001fd0000000010a */
[----:B------:R-:W-:-:S08]  /*4c60*/  DFMA R12, R12, R12, R12 ;  /* 0x0000000c0c0c722b */ /* 0x000fd0000000000c */
[----:B------:R-:W-:-:S08]  /*4c70*/  DFMA R12, R10, R12, R10 ;  /* 0x0000000c0a0c722b */ /* 0x000fd0000000000a */
[----:B------:R-:W-:-:S08]  /*4c80*/  DFMA R8, -R8, R12, 1 ;  /* 0x3ff000000808742b */ /* 0x000fd0000000010c */
[----:B------:R-:W-:-:S08]  /*4c90*/  DFMA R8, R12, R8, R12 ;  /* 0x000000080c08722b */ /* 0x000fd0000000000c */
[----:B------:R-:W-:Y:S01]  /*4ca0*/  DMUL R10, R8, 8.11296384146066816958e+31 ;  /* 0x46900000080a7828 */ /* 0x000fe20000000000 */
[----:B------:R-:W-:Y:S10]  /*4cb0*/  BRA `(.L_x_144) ;  /* 0x0000000000087947 */ /* 0x000ff40003800000 */
.L_x_143:
[----:B------:R-:W-:Y:S01]  /*4cc0*/  LOP3.LUT R11, R9, 0x80000, RZ, 0xfc, !PT ;  /* 0x00080000090b7812 */ /* 0x000fe200078efcff */
[----:B------:R-:W-:-:S07]  /*4cd0*/  IMAD.MOV.U32 R10, RZ, RZ, R8 ;  /* 0x000000ffff0a7224 */ /* 0x000fce00078e0008 */
.L_x_144:
[----:B------:R-:W-:Y:S05]  /*4ce0*/  BSYNC.RECONVERGENT B0 ;  /* 0x0000000000007941 */ /* 0x000fea0003800200 */
.L_x_142:
[----:B------:R-:W-:Y:S01]  /*4cf0*/  IMAD.MOV.U32 R8, RZ, RZ, R0 ;  /* 0x000000ffff087224 */ /* 0x000fe200078e0000 */
[----:B------:R-:W-:Y:S01]  /*4d00*/  MOV R4, R11 ;  /* 0x0000000b00047202 */ /* 0x000fe20000000f00 */
[----:B------:R-:W-:Y:S02]  /*4d10*/  IMAD.MOV.U32 R9, RZ, RZ, 0x0 ;  /* 0x00000000ff097424 */ /* 0x000fe400078e00ff */
[----:B------:R-:W-:Y:S02]  /*4d20*/  IMAD.MOV.U32 R3, RZ, RZ, R10 ;  /* 0x000000ffff037224 */ /* 0x000fe400078e000a */
[----:B------:R-:W-:Y:S05]  /*4d30*/  RET.REL.NODEC R8 `(_ZN3cub18CUB_300001_SM_10006detail9transform16transform_kernelINS2_10policy_hubILb1EN4cuda3std3__45tupleIJN6thrust24THRUST_300001_SM_1000_NS6detail15normal_iteratorINSA_10device_ptrIiEEEENSA_17counting_iteratorIiNSA_11use_defaultESH_SH_EEEEEE10policy1000El12inv1_functorSF_JPiSI_EEEvT0_iT1_T2_DpNS2_10kernel_argIT3_EE) ;  /* 0xffffffb008b07950 */ /* 0x000fea0003c3ffff */
        .weak           $__internal_1_$__cuda_sm20_div_rn_f64_full
        .type           $__internal_1_$__cuda_sm20_div_rn_f64_full,@function
        .size           $__internal_1_$__cuda_sm20_div_rn_f64_full,(.L_x_309 - $__internal_1_$__cuda_sm20_div_rn_f64_full)
$__internal_1_$__cuda_sm20_div_rn_f64_full:
[----:B------:R-:W0:Y:S01]  /*4d40*/  LDC R4, c[0x0][0x39c] ;  /* 0x0000e700ff047b82 */ /* 0x000e220000000800 */
[----:B------:R-:W-:Y:S01]  /*4d50*/  IMAD.U32 R10, RZ, RZ, UR14 ;  /* 0x0000000eff0a7e24 */ /* 0x000fe2000f8e00ff */
[C---:B------:R-:W-:Y:S01]  /*4d60*/  FSETP.GEU.AND P3, PT, |R13|.reuse, 1.469367938527859385e-39, PT ;  /* 0x001000000d00780b */ /* 0x040fe20003f6e200 */
[----:B------:R-:W-:Y:S01]  /*4d70*/  IMAD.U32 R8, RZ, RZ, UR14 ;  /* 0x0000000eff087e24 */ /* 0x000fe2000f8e00ff */
[----:B------:R-:W-:Y:S01]  /*4d80*/  LOP3.LUT R27, R13, 0x7ff00000, RZ, 0xc0, !PT ;  /* 0x7ff000000d1b7812 */ /* 0x000fe200078ec0ff */
[----:B------:R-:W-:Y:S01]  /*4d90*/  IMAD.MOV.U32 R16, RZ, RZ, 0x1 ;  /* 0x00000001ff107424 */ /* 0x000fe200078e00ff */
[----:B------:R-:W-:Y:S01]  /*4da0*/  BSSY.RECONVERGENT B0, `(.L_x_146) ;  /* 0x000005a000007945 */ /* 0x000fe20003800200 */
[----:B------:R-:W-:Y:S01]  /*4db0*/  IMAD.MOV.U32 R19, RZ, RZ, 0x1ca00000 ;  /* 0x1ca00000ff137424 */ /* 0x000fe200078e00ff */
[----:B0-----:R-:W-:Y:S02]  /*4dc0*/  FSETP.GEU.AND P0, PT, |R4|, 1.469367938527859385e-39, PT ;  /* 0x001000000400780b */ /* 0x001fe40003f0e200 */
[----:B------:R-:W-:-:S02]  /*4dd0*/  MOV R11, R4 ;  /* 0x00000004000b7202 */ /* 0x000fc40000000f00 */
[C---:B------:R-:W-:Y:S02]  /*4de0*/  LOP3.LUT R3, R4.reuse, 0x800fffff, RZ, 0xc0, !PT ;  /* 0x800fffff04037812 */ /* 0x040fe400078ec0ff */
[----:B------:R-:W-:Y:S02]  /*4df0*/  LOP3.LUT R4, R4, 0x7ff00000, RZ, 0xc0, !PT ;  /* 0x7ff0000004047812 */ /* 0x000fe400078ec0ff */
[----:B------:R-:W-:Y:S02]  /*4e00*/  LOP3.LUT R9, R3, 0x3ff00000, RZ, 0xfc, !PT ;  /* 0x3ff0000003097812 */ /* 0x000fe400078efcff */
[----:B------:R-:W-:Y:S02]  /*4e10*/  @!P3 LOP3.LUT R3, R11, 0x7ff00000, RZ, 0xc0, !PT ;  /* 0x7ff000000b03b812 */ /* 0x000fe400078ec0ff */
[C---:B------:R-:W-:Y:S01]  /*4e20*/  ISETP.GE.U32.AND P2, PT, R27.reuse, R4, PT ;  /* 0x000000041b00720c */ /* 0x040fe20003f46070 */
[----:B------:R-:W-:Y:S01]  /*4e30*/  @!P0 DMUL R8, R10, 8.98846567431157953865e+307 ;  /* 0x7fe000000a088828 */ /* 0x000fe20000000000 */
[----:B------:R-:W-:Y:S01]  /*4e40*/  @!P3 ISETP.GE.U32.AND P4, PT, R27, R3, PT ;  /* 0x000000031b00b20c */ /* 0x000fe20003f86070 */
[----:B------:R-:W-:-:S03]  /*4e50*/  IMAD.MOV.U32 R3, RZ, RZ, R27 ;  /* 0x000000ffff037224 */ /* 0x000fc600078e001b */
[----:B------:R-:W-:Y:S01]  /*4e60*/  @!P3 SEL R18, R19, 0x63400000, !P4 ;  /* 0x634000001312b807 */ /* 0x000fe20006000000 */
[----:B------:R-:W0:Y:S03]  /*4e70*/  MUFU.RCP64H R17, R9 ;  /* 0x0000000900117308 */ /* 0x000e260000001800 */
[----:B------:R-:W-:Y:S02]  /*4e80*/  @!P3 LOP3.LUT R18, R18, 0x80000000, R13, 0xf8, !PT ;  /* 0x800000001212b812 */ /* 0x000fe400078ef80d */
[----:B------:R-:W-:Y:S01]  /*4e90*/  @!P0 LOP3.LUT R4, R9, 0x7ff00000, RZ, 0xc0, !PT ;  /* 0x7ff0000009048812 */ /* 0x000fe200078ec0ff */
[----:B0-----:R-:W-:-:S08]  /*4ea0*/  DFMA R14, R16, -R8, 1 ;  /* 0x3ff00000100e742b */ /* 0x001fd00000000808 */
[----:B------:R-:W-:-:S08]  /*4eb0*/  DFMA R14, R14, R14, R14 ;  /* 0x0000000e0e0e722b */ /* 0x000fd0000000000e */
[----:B------:R-:W-:Y:S01]  /*4ec0*/  DFMA R16, R16, R14, R16 ;  /* 0x0000000e1010722b */ /* 0x000fe20000000010 */
[----:B------:R-:W-:Y:S02]  /*4ed0*/  SEL R14, R19, 0x63400000, !P2 ;  /* 0x63400000130e7807 */ /* 0x000fe40005000000 */
[----:B------:R-:W-:Y:S02]  /*4ee0*/  @!P3 LOP3.LUT R19, R18, 0x100000, RZ, 0xfc, !PT ;  /* 0x001000001213b812 */ /* 0x000fe400078efcff */
[----:B------:R-:W-:Y:S01]  /*4ef0*/  LOP3.LUT R15, R14, 0x800fffff, R13, 0xf8, !PT ;  /* 0x800fffff0e0f7812 */ /* 0x000fe200078ef80d */
[----:B------:R-:W-:Y:S01]  /*4f00*/  IMAD.MOV.U32 R14, RZ, RZ, R12 ;  /* 0x000000ffff0e7224 */ /* 0x000fe200078e000c */
[----:B------:R-:W-:Y:S01]  /*4f10*/  @!P3 MOV R18, RZ ;  /* 0x000000ff0012b202 */ /* 0x000fe20000000f00 */
[----:B------:R-:W-:-:S05]  /*4f20*/  DFMA R24, R16, -R8, 1 ;  /* 0x3ff000001018742b */ /* 0x000fca0000000808 */
[----:B------:R-:W-:-:S03]  /*4f30*/  @!P3 DFMA R14, R14, 2, -R18 ;  /* 0x400000000e0eb82b */ /* 0x000fc60000000812 */
[----:B------:R-:W-:-:S07]  /*4f40*/  DFMA R16, R16, R24, R16 ;  /* 0x000000181010722b */ /* 0x000fce0000000010 */
[----:B------:R-:W-:Y:S01]  /*4f50*/  @!P3 LOP3.LUT R3, R15, 0x7ff00000, RZ, 0xc0, !PT ;  /* 0x7ff000000f03b812 */ /* 0x000fe200078ec0ff */
[----:B------:R-:W-:-:S04]  /*4f60*/  DMUL R18, R16, R14 ;  /* 0x0000000e10127228 */ /* 0x000fc80000000000 */
[----:B------:R-:W-:-:S04]  /*4f70*/  VIADD R26, R3, 0xffffffff ;  /* 0xffffffff031a7836 */ /* 0x000fc80000000000 */
[----:B------:R-:W-:Y:S01]  /*4f80*/  DFMA R24, R18, -R8, R14 ;  /* 0x800000081218722b */ /* 0x000fe2000000000e */
[----:B------:R-:W-:Y:S01]  /*4f90*/  ISETP.GT.U32.AND P0, PT, R26, 0x7feffffe, PT ;  /* 0x7feffffe1a00780c */ /* 0x000fe20003f04070 */
[----:B------:R-:W-:-:S05]  /*4fa0*/  VIADD R26, R4, 0xffffffff ;  /* 0xffffffff041a7836 */ /* 0x000fca0000000000 */
[----:B------:R-:W-:Y:S01]  /*4fb0*/  ISETP.GT.U32.OR P0, PT, R26, 0x7feffffe, P0 ;  /* 0x7feffffe1a00780c */ /* 0x000fe20000704470 */
[----:B------:R-:W-:-:S12]  /*4fc0*/  DFMA R16, R16, R24, R18 ;  /* 0x000000181010722b */ /* 0x000fd80000000012 */
[----:B------:R-:W-:Y:S05]  /*4fd0*/  @P0 BRA `(.L_x_147) ;  /* 0x0000000000780947 */ /* 0x000fea0003800000 */
[----:B------:R-:W-:Y:S01]  /*4fe0*/  LOP3.LUT R3, R11, 0x7ff00000, RZ, 0xc0, !PT ;  /* 0x7ff000000b037812 */ /* 0x000fe200078ec0ff */
[----:B------:R-:W-:Y:S01]  /*4ff0*/  IMAD.MOV.U32 R12, RZ, RZ, RZ ;  /* 0x000000ffff0c7224 */ /* 0x000fe200078e00ff */
[----:B------:R-:W-:Y:S02]  /*5000*/  MOV R26, 0x1ca00000 ;  /* 0x1ca00000001a7802 */ /* 0x000fe40000000f00 */
[CC--:B------:R-:W-:Y:S02]  /*5010*/  VIADDMNMX R4, R27.reuse, -R3.reuse, 0xb9600000, !PT ;  /* 0xb96000001b047446 */ /* 0x0c0fe40007800903 */
[----:B------:R-:W-:Y:S02]  /*5020*/  ISETP.GE.U32.AND P0, PT, R27, R3, PT ;  /* 0x000000031b00720c */ /* 0x000fe40003f06070 */
[----:B------:R-:W-:Y:S02]  /*5030*/  VIMNMX R3, PT, PT, R4, 0x46a00000, PT ;  /* 0x46a0000004037848 */ /* 0x000fe40003fe0100 */
[----:B------:R-:W-:-:S05]  /*5040*/  SEL R4, R26, 0x63400000, !P0 ;  /* 0x634000001a047807 */ /* 0x000fca0004000000 */
[----:B------:R-:W-:-:S04]  /*5050*/  IMAD.IADD R3, R3, 0x1, -R4 ;  /* 0x0000000103037824 */ /* 0x000fc800078e0a04 */
[----:B------:R-:W-:-:S06]  /*5060*/  VIADD R13, R3, 0x7fe00000 ;  /* 0x7fe00000030d7836 */ /* 0x000fcc0000000000 */
[----:B------:R-:W-:-:S10]  /*5070*/  DMUL R18, R16, R12 ;  /* 0x0000000c10127228 */ /* 0x000fd40000000000 */
[----:B------:R-:W-:-:S13]  /*5080*/  FSETP.GTU.AND P0, PT, |R19|, 1.469367938527859385e-39, PT ;  /* 0x001000001300780b */ /* 0x000fda0003f0c200 */
[----:B------:R-:W-:Y:S05]  /*5090*/  @P0 BRA `(.L_x_148) ;  /* 0x0000000000a80947 */ /* 0x000fea0003800000 */
[----:B------:R-:W-:Y:S01]  /*50a0*/  DFMA R8, R16, -R8, R14 ;  /* 0x800000081008722b */ /* 0x000fe2000000000e */
[----:B------:R-:W-:-:S09]  /*50b0*/  MOV R12, RZ ;  /* 0x000000ff000c7202 */ /* 0x000fd20000000f00 */
[C---:B------:R-:W-:Y:S02]  /*50c0*/  FSETP.NEU.AND P0, PT, R9.reuse, RZ, PT ;  /* 0x000000ff0900720b */ /* 0x040fe40003f0d000 */
[----:B------:R-:W-:-:S04]  /*50d0*/  LOP3.LUT R4, R9, 0x80000000, R11, 0x48, !PT ;  /* 0x8000000009047812 */ /* 0x000fc800078e480b */
[----:B------:R-:W-:-:S07]  /*50e0*/  LOP3.LUT R13, R4, R13, RZ, 0xfc, !PT ;  /* 0x0000000d040d7212 */ /* 0x000fce00078efcff */
[----:B------:R-:W-:Y:S05]  /*50f0*/  @!P0 BRA `(.L_x_148) ;  /* 0x0000000000908947 */ /* 0x000fea0003800000 */
[----:B------:R-:W-:Y:S01]  /*5100*/  IMAD.MOV R9, RZ, RZ, -R3 ;  /* 0x000000ffff097224 */ /* 0x000fe200078e0a03 */
[----:B------:R-:W-:Y:S01]  /*5110*/  DMUL.RP R12, R16, R12 ;  /* 0x0000000c100c7228 */ /* 0x000fe20000008000 */
[----:B------:R-:W-:Y:S01]  /*5120*/  IMAD.MOV.U32 R8, RZ, RZ, RZ ;  /* 0x000000ffff087224 */ /* 0x000fe200078e00ff */
[----:B------:R-:W-:-:S05]  /*5130*/  IADD3 R3, PT, PT, -R3, -0x43300000, RZ ;  /* 0xbcd0000003037810 */ /* 0x000fca0007ffe1ff */
[----:B------:R-:W-:-:S03]  /*5140*/  DFMA R8, R18, -R8, R16 ;  /* 0x800000081208722b */ /* 0x000fc60000000010 */
[----:B------:R-:W-:-:S07]  /*5150*/  LOP3.LUT R4, R13, R4, RZ, 0x3c, !PT ;  /* 0x000000040d047212 */ /* 0x000fce00078e3cff */
[----:B------:R-:W-:-:S04]  /*5160*/  FSETP.NEU.AND P0, PT, |R9|, R3, PT ;  /* 0x000000030900720b */ /* 0x000fc80003f0d200 */
[----:B------:R-:W-:Y:S02]  /*5170*/  FSEL R12, R12, R18, !P0 ;  /* 0x000000120c0c7208 */ /* 0x000fe40004000000 */
[----:B------:R-:W-:-:S03]  /*5180*/  FSEL R4, R4, R19, !P0 ;  /* 0x0000001304047208 */ /* 0x000fc60004000000 */
[----:B------:R-:W-:Y:S01]  /*5190*/  IMAD.MOV.U32 R18, RZ, RZ, R12 ;  /* 0x000000ffff127224 */ /* 0x000fe200078e000c */
[----:B------:R-:W-:Y:S01]  /*51a0*/  MOV R19, R4 ;  /* 0x0000000400137202 */ /* 0x000fe20000000f00 */
[----:B------:R-:W-:Y:S06]  /*51b0*/  BRA `(.L_x_148) ;  /* 0x0000000000607947 */ /* 0x000fec0003800000 */
.L_x_147:
[----:B------:R-:W-:-:S14]  /*51c0*/  DSETP.NAN.AND P0, PT, R12, R12, PT ;  /* 0x0000000c0c00722a */ /* 0x000fdc0003f08000 */
[----:B------:R-:W-:Y:S05]  /*51d0*/  @P0 BRA `(.L_x_149) ;  /* 0x00000000004c0947 */ /* 0x000fea0003800000 */
[----:B------:R-:W-:-:S14]  /*51e0*/  DSETP.NAN.AND P0, PT, R10, R10, PT ;  /* 0x0000000a0a00722a */ /* 0x000fdc0003f08000 */
[----:B------:R-:W-:Y:S05]  /*51f0*/  @P0 BRA `(.L_x_150) ;  /* 0x0000000000340947 */ /* 0x000fea0003800000 */
[----:B------:R-:W-:Y:S01]  /*5200*/  ISETP.NE.AND P0, PT, R3, R4, PT ;  /* 0x000000040300720c */ /* 0x000fe20003f05270 */
[----:B------:R-:W-:Y:S02]  /*5210*/  IMAD.MOV.U32 R18, RZ, RZ, 0x0 ;  /* 0x00000000ff127424 */ /* 0x000fe400078e00ff */
[----:B------:R-:W-:-:S10]  /*5220*/  IMAD.MOV.U32 R19, RZ, RZ, -0x80000 ;  /* 0xfff80000ff137424 */ /* 0x000fd400078e00ff */
[----:B------:R-:W-:Y:S05]  /*5230*/  @!P0 BRA `(.L_x_148) ;  /* 0x0000000000408947 */ /* 0x000fea0003800000 */
[----:B------:R-:W-:Y:S02]  /*5240*/  ISETP.NE.AND P0, PT, R3, 0x7ff00000, PT ;  /* 0x7ff000000300780c */ /* 0x000fe40003f05270 */
[----:B------:R-:W-:Y:S02]  /*5250*/  LOP3.LUT R12, R13, 0x80000000, R11, 0x48, !PT ;  /* 0x800000000d0c7812 */ /* 0x000fe400078e480b */
[----:B------:R-:W-:-:S13]  /*5260*/  ISETP.EQ.OR P0, PT, R4, RZ, !P0 ;  /* 0x000000ff0400720c */ /* 0x000fda0004702670 */
[----:B------:R-:W-:Y:S01]  /*5270*/  @P0 LOP3.LUT R3, R12, 0x7ff00000, RZ, 0xfc, !PT ;  /* 0x7ff000000c030812 */ /* 0x000fe200078efcff */
[----:B------:R-:W-:Y:S01]  /*5280*/  @!P0 IMAD.MOV.U32 R18, RZ, RZ, RZ ;  /* 0x000000ffff128224 */ /* 0x000fe200078e00ff */
[----:B------:R-:W-:Y:S01]  /*5290*/  @!P0 MOV R19, R12 ;  /* 0x0000000c00138202 */ /* 0x000fe20000000f00 */
[----:B------:R-:W-:Y:S02]  /*52a0*/  @P0 IMAD.MOV.U32 R18, RZ, RZ, RZ ;  /* 0x000000ffff120224 */ /* 0x000fe400078e00ff */
[----:B------:R-:W-:Y:S01]  /*52b0*/  @P0 IMAD.MOV.U32 R19, RZ, RZ, R3 ;  /* 0x000000ffff130224 */ /* 0x000fe200078e0003 */
[----:B------:R-:W-:Y:S06]  /*52c0*/  BRA `(.L_x_148) ;  /* 0x00000000001c7947 */ /* 0x000fec0003800000 */
.L_x_150:
[----:B------:R-:W-:-:S05]  /*52d0*/  LOP3.LUT R18, R11, 0x80000, RZ, 0xfc, !PT ;  /* 0x000800000b127812 */ /* 0x000fca00078efcff */
[----:B------:R-:W-:Y:S01]  /*52e0*/  IMAD.MOV.U32 R19, RZ, RZ, R18 ;  /* 0x000000ffff137224 */ /* 0x000fe200078e0012 */
[----:B------:R-:W-:Y:S01]  /*52f0*/  MOV R18, R10 ;  /* 0x0000000a00127202 */ /* 0x000fe20000000f00 */
[----:B------:R-:W-:Y:S06]  /*5300*/  BRA `(.L_x_148) ;  /* 0x00000000000c7947 */ /* 0x000fec0003800000 */
.L_x_149:
[----:B------:R-:W-:-:S05]  /*5310*/  LOP3.LUT R18, R13, 0x80000, RZ, 0xfc, !PT ;  /* 0x000800000d127812 */ /* 0x000fca00078efcff */
[----:B------:R-:W-:Y:S02]  /*5320*/  IMAD.MOV.U32 R19, RZ, RZ, R18 ;  /* 0x000000ffff137224 */ /* 0x000fe400078e0012 */
[----:B------:R-:W-:-:S07]  /*5330*/  IMAD.MOV.U32 R18, RZ, RZ, R12 ;  /* 0x000000ffff127224 */ /* 0x000fce00078e000c */
.L_x_148:
[----:B------:R-:W-:Y:S05]  /*5340*/  BSYNC.RECONVERGENT B0 ;  /* 0x0000000000007941 */ /* 0x000fea0003800200 */
.L_x_146:
[----:B------:R-:W-:Y:S01]  /*5350*/  IMAD.MOV.U32 R8, RZ, RZ, R0 ;  /* 0x000000ffff087224 */ /* 0x000fe200078e0000 */
[----:B------:R-:W-:Y:S01]  /*5360*/  MOV R4, R19 ;  /* 0x0000001300047202 */ /* 0x000fe20000000f00 */
[----:B------:R-:W-:Y:S02]  /*5370*/  IMAD.MOV.U32 R9, RZ, RZ, 0x0 ;  /* 0x00000000ff097424 */ /* 0x000fe400078e00ff */
[----:B------:R-:W-:Y:S02]  /*5380*/  IMAD.MOV.U32 R3, RZ, RZ, R18 ;  /* 0x000000ffff037224 */ /* 0x000fe400078e0012 */
[----:B------:R-:W-:Y:S05]  /*5390*/  RET.REL.NODEC R8 `(_ZN3cub18CUB_300001_SM_10006detail9transform16transform_kernelINS2_10policy_hubILb1EN4cuda3std3__45tupleIJN6thrust24THRUST_300001_SM_1000_NS6detail15normal_iteratorINSA_10device_ptrIiEEEENSA_17counting_iteratorIiNSA_11use_defaultESH_SH_EEEEEE10policy1000El12inv1_functorSF_JPiSI_EEEvT0_iT1_T2_DpNS2_10kernel_argIT3_EE) ;  /* 0xffffffac08187950 */ /* 0x000fea0003c3ffff */
.L_x_151:
[----:B------:R-:W-:-:S00]  /*53a0*/  BRA `(.L_x_151) ;  /* 0xfffffffc00fc7947 */ /* 0x000fc0000383ffff */
[----:B------:R-:W-:-:S00]  /*53b0*/  NOP ;  /* 0x0000000000007918 */ /* 0x000fc00000000000 */
        /* <DEDUP_REMOVED lines=12> */
.L_x_309:


//--------------------- .text._ZN3cub18CUB_300001_SM_10006detail9transform16transform_kernelINS2_10policy_hubILb1EN4cuda3std3__45tupleIJN6thrust24THRUST_300001_SM_1000_NS6detail15normal_iteratorINSA_10device_ptrIiEEEENSA_17counting_iteratorIiNSA_11use_defaultESH_SH_EEEEEE10policy1000Ei12inv1_functorSF_JPiSI_EEEvT0_iT1_T2_DpNS2_10kernel_argIT3_EE --------------------------
	.section	.text._ZN3cub18CUB_300001_SM_10006detail9transform16transform_kernelINS2_10policy_hubILb1EN4cuda3std3__45tupleIJN6thrust24THRUST_300001_SM_1000_NS6detail15normal_iteratorINSA_10device_ptrIiEEEENSA_17counting_iteratorIiNSA_11use_defaultESH_SH_EEEEEE10policy1000Ei12inv1_functorSF_JPiSI_EEEvT0_iT1_T2_DpNS2_10kernel_argIT3_EE,"ax",@progbits
	.align	128
        .global         _ZN3cub18CUB_300001_SM_10006detail9transform16transform_kernelINS2_10policy_hubILb1EN4cuda3std3__45tupleIJN6thrust24THRUST_300001_SM_1000_NS6detail15normal_iteratorINSA_10device_ptrIiEEEENSA_17counting_iteratorIiNSA_11use_defaultESH_SH_EEEEEE10policy1000Ei12inv1_functorSF_JPiSI_EEEvT0_iT1_T2_DpNS2_10kernel_argIT3_EE
        .type           _ZN3cub18CUB_300001_SM_10006detail9transform16transform_kernelINS2_10policy_hubILb1EN4cuda3std3__45tupleIJN6thrust24THRUST_300001_SM_1000_NS6detail15normal_iteratorINSA_10device_ptrIiEEEENSA_17counting_iteratorIiNSA_11use_defaultESH_SH_EEEEEE10policy1000Ei12inv1_functorSF_JPiSI_EEEvT0_iT1_T2_DpNS2_10kernel_argIT3_EE,@function
        .size           _ZN3cub18CUB_300001_SM_10006detail9transform16transform_kernelINS2_10policy_hubILb1EN4cuda3std3__45tupleIJN6thrust24THRUST_300001_SM_1000_NS6detail15normal_iteratorINSA_10device_ptrIiEEEENSA_17counting_iteratorIiNSA_11use_defaultESH_SH_EEEEEE10policy1000Ei12inv1_functorSF_JPiSI_EEEvT0_iT1_T2_DpNS2_10kernel_argIT3_EE,(.L_x_311 - _ZN3cub18CUB_300001_SM_10006detail9transform16transform_kernelINS2_10policy_hubILb1EN4cuda3std3__45tupleIJN6thrust24THRUST_300001_SM_1000_NS6detail15normal_iteratorINSA_10device_ptrIiEEEENSA_17counting_iteratorIiNSA_11use_defaultESH_SH_EEEEEE10policy1000Ei12inv1_functorSF_JPiSI_EEEvT0_iT1_T2_DpNS2_10kernel_argIT3_EE)
        .other          _ZN3cub18CUB_300001_SM_10006detail9transform16transform_kernelINS2_10policy_hubILb1EN4cuda3std3__45tupleIJN6thrust24THRUST_300001_SM_1000_NS6detail15normal_iteratorINSA_10device_ptrIiEEEENSA_17counting_iteratorIiNSA_11use_defaultESH_SH_EEEEEE10policy1000Ei12inv1_functorSF_JPiSI_EEEvT0_iT1_T2_DpNS2_10kernel_argIT3_EE,@"STO_CUDA_ENTRY STV_DEFAULT"
_ZN3cub18CUB_300001_SM_10006detail9transform16transform_kernelINS2_10policy_hubILb1EN4cuda3std3__45tupleIJN6thrust24THRUST_300001_SM_1000_NS6detail15normal_iteratorINSA_10device_ptrIiEEEENSA_17counting_iteratorIiNSA_11use_defaultESH_SH_EEEEEE10policy1000Ei12inv1_functorSF_JPiSI_EEEvT0_iT1_T2_DpNS2_10kernel_argIT3_EE:
.text._ZN3cub18CUB_300001_SM_10006detail9transform16transform_kernelINS2_10policy_hubILb1EN4cuda3std3__45tupleIJN6thrust24THRUST_300001_SM_1000_NS6detail15normal_iteratorINSA_10device_ptrIiEEEENSA_17counting_iteratorIiNSA_11use_defaultESH_SH_EEEEEE10policy1000Ei12inv1_functorSF_JPiSI_EEEvT0_iT1_T2_DpNS2_10kernel_argIT3_EE:
[----:B------:R-:W-:Y:S08]  /*0000*/  LDC R1, c[0x0][0x37c] ;  /* 0x0000df00ff017b82 */ /* 0x000ff00000000800 */
[----:B------:R-:W0:Y:S01]  /*0010*/  S2UR UR8, SR_CTAID.X ;  /* 0x00000000000879c3 */ /* 0x000e220000002500 */
[----:B------:R-:W1:Y:S01]  /*0020*/  LDCU.64 UR10, c[0x0][0x380] ;  /* 0x00007000ff0a77ac */ /* 0x000e620008000a00 */
[----:B------:R-:W2:Y:S01]  /*0030*/  S2R R4, SR_TID.X ;  /* 0x0000000000047919 */ /* 0x000ea20000002100 */
[----:B------:R-:W-:Y:S01]  /*0040*/  BSSY.RECONVERGENT B0, `(.L_x_152) ;  /* 0x0000016000007945 */ /* 0x000fe20003800200 */
[----:B-1----:R-:W-:-:S04]  /*0050*/  USHF.L.U32 UR14, UR11, 0x7, URZ ;  /* 0x000000070b0e7899 */ /* 0x002fc800080006ff */
[----:B0-----:R-:W-:-:S04]  /*0060*/  UIMAD UR8, UR14, UR8, URZ ;  /* 0x000000080e0872a4 */ /* 0x001fc8000f8e02ff */
[----:B------:R-:W-:Y:S01]  /*0070*/  UIADD3 UR9, UPT, UPT, -UR8, UR10, URZ ;  /* 0x0000000a08097290 */ /* 0x000fe2000fffe1ff */
[----:B------:R-:W0:Y:S03]  /*0080*/  LDCU UR10, c[0x0][0x3b0] ;  /* 0x00007600ff0a77ac */ /* 0x000e260008000800 */
[----:B------:R-:W-:Y:S01]  /*0090*/  UISETP.LT.AND UP0, UPT, UR14, UR9, UPT ;  /* 0x000000090e00728c */ /* 0x000fe2000bf01270 */
[----:B--2---:R-:W-:-:S03]  /*00a0*/  IMAD.SHL.U32 R0, R4, 0x80, RZ ;  /* 0x0000008004007824 */ /* 0x004fc600078e00ff */
[----:B------:R-:W-:-:S04]  /*00b0*/  USEL UR15, UR14, UR9, UP0 ;  /* 0x000000090e0f7287 */ /* 0x000fc80008000000 */
[----:B------:R-:W-:-:S06]  /*00c0*/  USHF.L.U32 UR4, UR15, 0x2, URZ ;  /* 0x000000020f047899 */ /* 0x000fcc00080006ff */
[----:B------:R-:W-:Y:S01]  /*00d0*/  ISETP.GE.AND P0, PT, R0, UR4, PT ;  /* 0x0000000400007c0c */ /* 0x000fe2000bf06270 */
[----:B0-----:R-:W-:-:S12]  /*00e0*/  UIADD3 UR10, UPT, UPT, UR8, UR10, URZ ;  /* 0x0000000a080a7290 */ /* 0x001fd8000fffe0ff */
[----:B------:R-:W-:Y:S05]  /*00f0*/  @P0 BRA `(.L_x_153) ;  /* 0x0000000000280947 */ /* 0x000fea0003800000 */
[----:B------:R-:W0:Y:S01]  /*0100*/  LDC.64 R2, c[0x0][0x3a0] ;  /* 0x0000e800ff027b82 */ /* 0x000e220000000a00 */
[----:B------:R-:W-:Y:S02]  /*0110*/  IMAD.U32 R5, RZ, RZ, UR8 ;  /* 0x00000008ff057e24 */ /* 0x000fe4000f8e00ff */
[----:B0-----:R-:W-:-:S04]  /*0120*/  IMAD.WIDE.U32 R2, R4, 0x80, R2 ;  /* 0x0000008004027825 */ /* 0x001fc800078e0002 */
[----:B------:R-:W-:-:S07]  /*0130*/  IMAD.WIDE R2, R5, 0x4, R2 ;  /* 0x0000000405027825 */ /* 0x000fce00078e0202 */
.L_x_154:
[----:B------:R-:W-:Y:S01]  /*0140*/  VIADD R0, R0, 0x4000 ;  /* 0x0000400000007836 */ /* 0x000fe20000000000 */
[----:B------:R0:W-:Y:S04]  /*0150*/  CCTL.E.PF2 [R2] ;  /* 0x000000000200798f */ /* 0x0001e80000800100 */
[----:B------:R-:W-:Y:S02]  /*0160*/  ISETP.GE.AND P0, PT, R0, UR4, PT ;  /* 0x0000000400007c0c */ /* 0x000fe4000bf06270 */
[----:B0-----:R-:W-:-:S05]  /*0170*/  IADD3 R2, P1, PT, R2, 0x4000, RZ ;  /* 0x0000400002027810 */ /* 0x001fca0007f3e0ff */
[----:B------:R-:W-:-:S06]  /*0180*/  IMAD.X R3, RZ, RZ, R3, P1 ;  /* 0x000000ffff037224 */ /* 0x000fcc00008e0603 */
[----:B------:R-:W-:Y:S05]  /*0190*/  @!P0 BRA `(.L_x_154) ;  /* 0xfffffffc00e88947 */ /* 0x000fea000383ffff */
.L_x_153:
[----:B------:R-:W-:Y:S05]  /*01a0*/  BSYNC.RECONVERGENT B0 ;  /* 0x0000000000007941 */ /* 0x000fea0003800200 */
.L_x_152:
[----:B------:R-:W0:Y:S01]  /*01b0*/  LDC R29, c[0x0][0x394] ;  /* 0x0000e500ff1d7b82 */ /* 0x000e220000000800 */
[----:B------:R-:W1:Y:S01]  /*01c0*/  LDCU.64 UR4, c[0x0][0x3a0] ;  /* 0x00007400ff0477ac */ /* 0x000e620008000a00 */
[----:B------:R-:W2:Y:S01]  /*01d0*/  LDCU.64 UR6, c[0x0][0x398] ;  /* 0x00007300ff0677ac */ /* 0x000ea20008000a00 */
[----:B------:R-:W-:Y:S01]  /*01e0*/  UISETP.GT.AND UP0, UPT, UR14, UR9, UPT ;  /* 0x000000090e00728c */ /* 0x000fe2000bf04270 */
[----:B------:R-:W3:Y:S01]  /*01f0*/  LDCU.64 UR12, c[0x0][0x358] ;  /* 0x00006b00ff0c77ac */ /* 0x000ee20008000a00 */
[----:B------:R-:W4:Y:S01]  /*0200*/  LDCU UR16, c[0x0][0x390] ;  /* 0x00007200ff1077ac */ /* 0x000f220008000800 */
[----:B-1----:R-:W-:Y:S02]  /*0210*/  UIMAD.WIDE UR4, UR8, 0x4, UR4 ;  /* 0x00000004080478a5 */ /* 0x002fe4000f8e0204 */
[----:B--2---:R-:W-:-:S04]  /*0220*/  UIMAD.WIDE UR6, UR8, 0x4, UR6 ;  /* 0x00000004080678a5 */ /* 0x004fc8000f8e0206 */
[----:B---3--:R-:W-:Y:S08]  /*0230*/  BRA.U UP0, `(.L_x_155) ;  /* 0x0000003100147547 */ /* 0x008ff0000b800000 */
[----:B------:R-:W-:-:S06]  /*0240*/  UISETP.GE.AND UP0, UPT, UR11, 0x1, UPT ;  /* 0x000000010b00788c */ /* 0x000fcc000bf06270 */
[----:B------:R-:W-:-:S13]  /*0250*/  PLOP3.LUT P0, PT, PT, PT, UP0, 0x80, 0x8 ;  /* 0x000000000008781c */ /* 0x000fda0003f0f008 */
[----:B----4-:R-:W-:Y:S05]  /*0260*/  @!P0 EXIT ;  /* 0x000000000000894d */ /* 0x010fea0003800000 */
[----:B------:R-:W-:Y:S01]  /*0270*/  UISETP.GE.U32.AND UP0, UPT, UR11, 0x8, UPT ;  /* 0x000000080b00788c */ /* 0x000fe2000bf06070 */
[----:B------:R-:W-:Y:S01]  /*0280*/  IMAD.MOV.U32 R24, RZ, RZ, RZ ;  /* 0x000000ffff187224 */ /* 0x000fe200078e00ff */
[----:B------:R-:W-:-:S07]  /*0290*/  ULOP3.LUT UR9, UR11, 0x7, URZ, 0xc0, !UPT ;  /* 0x000000070b097892 */ /* 0x000fce000f8ec0ff */
[----:B------:R-:W-:Y:S05]  /*02a0*/  BRA.U !UP0, `(.L_x_156) ;  /* 0x0000001908107547 */ /* 0x000fea000b800000 */
[----:B------:R-:W1:Y:S01]  /*02b0*/  LDC.64 R26, c[0x0][0x390] ;  /* 0x0000e400ff1a7b82 */ /* 0x000e620000000a00 */
[----:B------:R-:W-:Y:S01]  /*02c0*/  ULOP3.LUT UR8, UR11, 0x7ffffff8, URZ, 0xc0, !UPT ;  /* 0x7ffffff80b087892 */ /* 0x000fe2000f8ec0ff */
[----:B------:R-:W-:Y:S01]  /*02d0*/  IMAD.MOV.U32 R23, RZ, RZ, RZ ;  /* 0x000000ffff177224 */ /* 0x000fe200078e00ff */
[----:B------:R-:W2:Y:S04]  /*02e0*/  LDCU UR14, c[0x0][0x388] ;  /* 0x00007100ff0e77ac */ /* 0x000ea80008000800 */
[----:B------:R-:W-:Y:S01]  /*02f0*/  IMAD.U32 R24, RZ, RZ, UR8 ;  /* 0x00000008ff187e24 */ /* 0x000fe2000f8e00ff */
[----:B------:R-:W3:Y:S06]  /*0300*/  LDCU UR15, c[0x0][0x394] ;  /* 0x00007280ff0f77ac */ /* 0x000eec0008000800 */
.L_x_205:
[----:B----4-:R-:W4:Y:S01]  /*0310*/  S2R R0, SR_TID.X ;  /* 0x0000000000007919 */ /* 0x010f220000002100 */
[----:B------:R-:W-:Y:S02]  /*0320*/  IMAD.MOV.U32 R6, RZ, RZ, 0x4 ;  /* 0x00000004ff067424 */ /* 0x000fe400078e00ff */
[----:B----4-:R-:W-:-:S04]  /*0330*/  IMAD R3, R23, 0x80, R0 ;  /* 0x0000008017037824 */ /* 0x010fc800078e0200 */
[----:B------:R-:W-:-:S05]  /*0340*/  IMAD.WIDE.U32 R6, R3, R6, UR4 ;  /* 0x0000000403067e25 */ /* 0x000fca000f8e0006 */
[----:B------:R-:W4:Y:S01]  /*0350*/  LDG.E R4, desc[UR12][R6.64] ;  /* 0x0000000c06047981 */ /* 0x000f22000c1e1900 */
[----:B------:R-:W-:Y:S01]  /*0360*/  VIADD R2, R3, UR10 ;  /* 0x0000000a03027c36 */ /* 0x000fe20008000000 */
[----:B------:R-:W-:Y:S01]  /*0370*/  IADD3 R23, PT, PT, R23, 0x8, RZ ;  /* 0x0000000817177810 */ /* 0x000fe20007ffe0ff */
[----:B------:R-:W-:Y:S03]  /*0380*/  BSSY.RECONVERGENT B1, `(.L_x_157) ;  /* 0x000002a000017945 */ /* 0x000fe60003800200 */
[----:B--2---:R-:W-:Y:S02]  /*0390*/  ISETP.NE.AND P0, PT, R2, UR14, PT ;  /* 0x0000000e02007c0c */ /* 0x004fe4000bf05270 */
[----:B------:R-:W-:Y:S01]  /*03a0*/  ISETP.NE.AND P1, PT, R23, R24, PT ;  /* 0x000000181700720c */ /* 0x000fe20003f25270 */
[----:B----4-:R-:W2:Y:S10]  /*03b0*/  I2F.F64 R4, R4 ;  /* 0x0000000400047312 */ /* 0x010eb40000201c00 */
[----:B------:R-:W-:Y:S05]  /*03c0*/  @P0 BRA `(.L_x_158) ;  /* 0x0000000000400947 */ /* 0x000fea0003800000 */
[----:B--2---:R-:W2:Y:S01]  /*03d0*/  MUFU.RCP64H R7, R5 ;  /* 0x0000000500077308 */ /* 0x004ea20000001800 */
[----:B------:R-:W-:Y:S01]  /*03e0*/  VIADD R6, R5, 0x300402 ;  /* 0x0030040205067836 */ /* 0x000fe20000000000 */
        /* <DEDUP_REMOVED lines=8> */
[----:B------:R-:W-:Y:S02]  /*0470*/  LOP3.LUT R8, R5, 0x7fffffff, RZ, 0xc0, !PT ;  /* 0x7fffffff05087812 */ /* 0x000fe400078ec0ff */
[----:B------:R-:W-:-:S03]  /*0480*/  MOV R0, 0x4b0 ;  /* 0x000004b000007802 */ /* 0x000fc60000000f00 */
[----:B------:R-:W-:-:S07]  /*0490*/  VIADD R8, R8, 0xfff00000 ;  /* 0xfff0000008087836 */ /* 0x000fce0000000000 */
[----:B01-3--:R-:W-:Y:S05]  /*04a0*/  CALL.REL.NOINC `($__internal_2_$__cuda_sm20_dblrcp_rn_slowpath_v3) ;  /* 0x0000004000507944 */ /* 0x00bfea0003c00000 */
.L_x_160:
[----:B---3--:R-:W-:Y:S05]  /*04b0*/  BSYNC.RECONVERGENT B2 ;  /* 0x0000000000027941 */ /* 0x008fea0003800200 */
.L_x_159:
[----:B------:R-:W-:Y:S05]  /*04c0*/  BRA `(.L_x_161) ;  /* 0x0000000000547947 */ /* 0x000fea0003800000 */
.L_x_158:
[----:B---3--:R-:W1:Y:S01]  /*04d0*/  MUFU.RCP64H R7, UR15 ;  /* 0x0000000f00077d08 */ /* 0x008e620008001800 */
[----:B------:R-:W-:Y:S01]  /*04e0*/  IMAD.MOV.U32 R6, RZ, RZ, 0x1 ;  /* 0x00000001ff067424 */ /* 0x000fe200078e00ff */
[----:B------:R-:W-:Y:S05]  /*04f0*/  BSSY.RECONVERGENT B2, `(.L_x_161) ;  /* 0x0000012000027945 */ /* 0x000fea0003800200 */
[----:B-1----:R-:W-:-:S08]  /*0500*/  DFMA R8, R6, -R26, 1 ;  /* 0x3ff000000608742b */ /* 0x002fd0000000081a */
[----:B------:R-:W-:-:S08]  /*0510*/  DFMA R8, R8, R8, R8 ;  /* 0x000000080808722b */ /* 0x000fd00000000008 */
[----:B------:R-:W-:-:S08]  /*0520*/  DFMA R8, R6, R8, R6 ;  /* 0x000000080608722b */ /* 0x000fd00000000006 */
[----:B------:R-:W-:-:S08]  /*0530*/  DFMA R6, R8, -R26, 1 ;  /* 0x3ff000000806742b */ /* 0x000fd0000000081a */
[----:B------:R-:W-:-:S08]  /*0540*/  DFMA R6, R8, R6, R8 ;  /* 0x000000060806722b */ /* 0x000fd00000000008 */
[----:B--2---:R-:W-:-:S08]  /*0550*/  DMUL R8, R4, -R6 ;  /* 0x8000000604087228 */ /* 0x004fd00000000000 */
[--C-:B------:R-:W-:Y:S02]  /*0560*/  DFMA R10, R8, -R26, -R4.reuse ;  /* 0x8000001a080a722b */ /* 0x100fe40000000804 */
[----:B------:R-:W-:-:S06]  /*0570*/  DADD R4, -RZ, -R4 ;  /* 0x00000000ff047229 */ /* 0x000fcc0000000904 */
[----:B------:R-:W-:-:S04]  /*0580*/  DFMA R6, R6, R10, R8 ;  /* 0x0000000a0606722b */ /* 0x000fc80000000008 */
[----:B------:R-:W-:-:S06]  /*0590*/  FSETP.GEU.AND P2, PT, |R5|, 6.5827683646048100446e-37, PT ;  /* 0x036000000500780b */ /* 0x000fcc0003f4e200 */
[----:B------:R-:W-:-:S05]  /*05a0*/  FFMA R0, RZ, UR15, R7 ;  /* 0x0000000fff007c23 */ /* 0x000fca0008000007 */
[----:B------:R-:W-:-:S13]  /*05b0*/  FSETP.GT.AND P0, PT, |R0|, 1.469367938527859385e-39, PT ;  /* 0x001000000000780b */ /* 0x000fda0003f04200 */
[----:B------:R-:W-:Y:S05]  /*05c0*/  @P0 BRA P2, `(.L_x_162) ;  /* 0x0000000000100947 */ /* 0x000fea0001000000 */
[----:B------:R-:W-:Y:S01]  /*05d0*/  IMAD.MOV.U32 R11, RZ, RZ, R4 ;  /* 0x000000ffff0b7224 */ /* 0x000fe200078e0004 */
[----:B------:R-:W-:Y:S01]  /*05e0*/  MOV R0, 0x610 ;  /* 0x0000061000007802 */ /* 0x000fe20000000f00 */
[----:B------:R-:W-:-:S07]  /*05f0*/  IMAD.MOV.U32 R10, RZ, RZ, R5 ;  /* 0x000000ffff0a7224 */ /* 0x000fce00078e0005 */
[----:B0-----:R-:W-:Y:S05]  /*0600*/  CALL.REL.NOINC `($__internal_3_$__cuda_sm20_div_rn_f64_full) ;  /* 0x0000004000987944 */ /* 0x001fea0003c00000 */
.L_x_162:
[----:B------:R-:W-:Y:S05]  /*0610*/  BSYNC.RECONVERGENT B2 ;  /* 0x0000000000027941 */ /* 0x000fea0003800200 */
.L_x_161:
[----:B------:R-:W-:Y:S05]  /*0620*/  BSYNC.RECONVERGENT B1 ;  /* 0x0000000000017941 */ /* 0x000fea0003800200 */
.L_x_157:
[----:B------:R-:W2:Y:S01]  /*0630*/  F2I.F64.TRUNC R7, R6 ;  /* 0x0000000600077311 */ /* 0x000ea2000030d100 */
[----:B------:R-:W-:Y:S01]  /*0640*/  IMAD.MOV.U32 R8, RZ, RZ, 0x4 ;  /* 0x00000004ff087424 */ /* 0x000fe200078e00ff */
[----:B------:R-:W-:Y:S01]  /*0650*/  MOV R17, 0x4 ;  /* 0x0000000400117802 */ /* 0x000fe20000000f00 */
[C---:B------:R-:W-:Y:S02]  /*0660*/  VIADD R18, R3.reuse, 0x80 ;  /* 0x0000008003127836 */ /* 0x040fe40000000000 */
[----:B------:R-:W-:-:S04]  /*0670*/  IMAD.WIDE.U32 R8, R3, R8, UR6 ;  /* 0x0000000603087e25 */ /* 0x000fc8000f8e0008 */
[----:B------:R-:W-:Y:S01]  /*0680*/  IMAD.WIDE R16, R18, R17, UR4 ;  /* 0x0000000412107e25 */ /* 0x000fe2000f8e0211 */
[----:B--2---:R2:W-:Y:S04]  /*0690*/  STG.E desc[UR12][R8.64], R7 ;  /* 0x0000000708007986 */ /* 0x0045e8000c10190c */
[----:B------:R-:W3:Y:S01]  /*06a0*/  LDG.E R4, desc[UR12][R16.64] ;  /* 0x0000000c10047981 */ /* 0x000ee2000c1e1900 */
[----:B------:R-:W-:Y:S01]  /*06b0*/  VIADD R0, R2, 0x80 ;  /* 0x0000008002007836 */ /* 0x000fe20000000000 */
[----:B------:R-:W-:Y:S04]  /*06c0*/  BSSY.RECONVERGENT B1, `(.L_x_163) ;  /* 0x0000029000017945 */ /* 0x000fe80003800200 */
[----:B------:R-:W-:Y:S01]  /*06d0*/  ISETP.NE.AND P0, PT, R0, UR14, PT ;  /* 0x0000000e00007c0c */ /* 0x000fe2000bf05270 */
[----:B---3--:R-:W3:-:S12]  /*06e0*/  I2F.F64 R4, R4 ;  /* 0x0000000400047312 */ /* 0x008ed80000201c00 */
[----:B--2---:R-:W-:Y:S05]  /*06f0*/  @!P0 BRA `(.L_x_164) ;  /* 0x0000000000588947 */ /* 0x004fea0003800000 */
[----:B------:R-:W1:Y:S01]  /*0700*/  MUFU.RCP64H R7, UR15 ;  /* 0x0000000f00077d08 */ /* 0x000e620008001800 */
[----:B------:R-:W-:Y:S01]  /*0710*/  IMAD.MOV.U32 R6, RZ, RZ, 0x1 ;  /* 0x00000001ff067424 */ /* 0x000fe200078e00ff */
[----:B------:R-:W-:Y:S05]  /*0720*/  BSSY.RECONVERGENT B2, `(.L_x_165) ;  /* 0x0000012000027945 */ /* 0x000fea0003800200 */
[----:B-1----:R-:W-:-:S08]  /*0730*/  DFMA R8, R6, -R26, 1 ;  /* 0x3ff000000608742b */ /* 0x002fd0000000081a */
[----:B------:R-:W-:-:S08]  /*0740*/  DFMA R8, R8, R8, R8 ;  /* 0x000000080808722b */ /* 0x000fd00000000008 */
[----:B------:R-:W-:-:S08]  /*0750*/  DFMA R8, R6, R8, R6 ;  /* 0x000000080608722b */ /* 0x000fd00000000006 */
[----:B------:R-:W-:-:S08]  /*0760*/  DFMA R6, R8, -R26, 1 ;  /* 0x3ff000000806742b */ /* 0x000fd0000000081a */
[----:B------:R-:W-:-:S08]  /*0770*/  DFMA R10, R8, R6, R8 ;  /* 0x00000006080a722b */ /* 0x000fd00000000008 */
[----:B---3--:R-:W-:-:S08]  /*0780*/  DMUL R6, R10, -R4 ;  /* 0x800000040a067228 */ /* 0x008fd00000000000 */
        /* <DEDUP_REMOVED lines=11> */
.L_x_166:
[----:B------:R-:W-:Y:S05]  /*0840*/  BSYNC.RECONVERGENT B2 ;  /* 0x0000000000027941 */ /* 0x000fea0003800200 */
.L_x_165:
[----:B------:R-:W-:Y:S05]  /*0850*/  BRA `(.L_x_167) ;  /* 0x00000000003c7947 */ /* 0x000fea0003800000 */
.L_x_164:
[----:B---3--:R-:W2:Y:S01]  /*0860*/  MUFU.RCP64H R7, R5 ;  /* 0x0000000500077308 */ /* 0x008ea20000001800 */
        /* <DEDUP_REMOVED lines=12> */
[----:B01----:R-:W-:Y:S05]  /*0930*/  CALL.REL.NOINC `($__internal_2_$__cuda_sm20_dblrcp_rn_slowpath_v3) ;  /* 0x0000003c002c7944 */ /* 0x003fea0003c00000 */
.L_x_168:
[----:B------:R-:W-:Y:S05]  /*0940*/  BSYNC.RECONVERGENT B2 ;  /* 0x0000000000027941 */ /* 0x000fea0003800200 */
.L_x_167:
[----:B------:R-:W-:Y:S05]  /*0950*/  BSYNC.RECONVERGENT B1 ;  /* 0x0000000000017941 */ /* 0x000fea0003800200 */
.L_x_163:
[----:B------:R-:W2:Y:S01]  /*0960*/  F2I.F64.TRUNC R7, R6 ;  /* 0x0000000600077311 */ /* 0x000ea2000030d100 */
[----:B------:R-:W-:-:S04]  /*0970*/  IMAD.MOV.U32 R19, RZ, RZ, 0x4 ;  /* 0x00000004ff137424 */ /* 0x000fc800078e00ff */
[----:B------:R-:W-:-:S05]  /*0980*/  IMAD.WIDE R18, R18, R19, UR6 ;  /* 0x0000000612127e25 */ /* 0x000fca000f8e0213 */
        /* <DEDUP_REMOVED lines=8> */
[----:B------:R-:W-:Y:S01]  /*0a10*/  MOV R6, 0x1 ;  /* 0x0000000100067802 */ /* 0x000fe20000000f00 */
        /* <DEDUP_REMOVED lines=18> */
.L_x_172:
[----:B------:R-:W-:Y:S05]  /*0b40*/  BSYNC.RECONVERGENT B2 ;  /* 0x0000000000027941 */ /* 0x000fea0003800200 */
.L_x_171:
[----:B------:R-:W-:Y:S05]  /*0b50*/  BRA `(.L_x_173) ;  /* 0x00000000003c7947 */ /* 0x000fea0003800000 */
.L_x_170:
        /* <DEDUP_REMOVED lines=14> */
.L_x_174:
[----:B------:R-:W-:Y:S05]  /*0c40*/  BSYNC.RECONVERGENT B2 ;  /* 0x0000000000027941 */ /* 0x000fea0003800200 */
.L_x_173:
[----:B------:R-:W-:Y:S05]  /*0c50*/  BSYNC.RECONVERGENT B1 ;  /* 0x0000000000017941 */ /* 0x000fea0003800200 */
.L_x_169:
[----:B------:R-:W2:Y:S02]  /*0c60*/  F2I.F64.TRUNC R7, R6 ;  /* 0x0000000600077311 */ /* 0x000ea4000030d100 */
        /* <DEDUP_REMOVED lines=27> */
.L_x_178:
[----:B------:R-:W-:Y:S05]  /*0e20*/  BSYNC.RECONVERGENT B2 ;  /* 0x0000000000027941 */ /* 0x000fea0003800200 */
.L_x_177:
[----:B------:R-:W-:Y:S05]  /*0e30*/  BRA `(.L_x_179) ;  /* 0x00000000003c7947 */ /* 0x000fea0003800000 */
.L_x_176:
[----:B---3--:R-:W2:Y:S01]  /*0e40*/  MUFU.RCP64H R7, R5 ;  /* 0x0000000500077308 */ /* 0x008ea20000001800 */
[----:B------:R-:W-:Y:S01]  /*0e50*/  IADD3 R6, PT, PT, R5, 0x300402, RZ ;  /* 0x0030040205067810 */ /* 0x000fe20007ffe0ff */
        /* <DEDUP_REMOVED lines=12> */
.L_x_180:
[----:B------:R-:W-:Y:S05]  /*0f20*/  BSYNC.RECONVERGENT B2 ;  /* 0x0000000000027941 */ /* 0x000fea0003800200 */
.L_x_179:
[----:B------:R-:W-:Y:S05]  /*0f30*/  BSYNC.RECONVERGENT B1 ;  /* 0x0000000000017941 */ /* 0x000fea0003800200 */
.L_x_175:
        /* <DEDUP_REMOVED lines=28> */
.L_x_184:
[----:B------:R-:W-:Y:S05]  /*1100*/  BSYNC.RECONVERGENT B2 ;  /* 0x0000000000027941 */ /* 0x000fea0003800200 */
.L_x_183:
[----:B------:R-:W-:Y:S05]  /*1110*/  BRA `(.L_x_185) ;  /* 0x00000000003c7947 */ /* 0x000fea0003800000 */
.L_x_182:
        /* <DEDUP_REMOVED lines=14> */
.L_x_186:
[----:B------:R-:W-:Y:S05]  /*1200*/  BSYNC.RECONVERGENT B2 ;  /* 0x0000000000027941 */ /* 0x000fea0003800200 */
.L_x_185:
[----:B------:R-:W-:Y:S05]  /*1210*/  BSYNC.RECONVERGENT B1 ;  /* 0x0000000000017941 */ /* 0x000fea0003800200 */
.L_x_181:
        /* <DEDUP_REMOVED lines=28> */
.L_x_190:
[----:B------:R-:W-:Y:S05]  /*13e0*/  BSYNC.RECONVERGENT B2 ;  /* 0x0000000000027941 */ /* 0x000fea0003800200 */
.L_x_189:
[----:B------:R-:W-:Y:S05]  /*13f0*/  BRA `(.L_x_191) ;  /* 0x00000000003c7947 */ /* 0x000fea0003800000 */
.L_x_188:
        /* <DEDUP_REMOVED lines=14> */
.L_x_192:
[----:B------:R-:W-:Y:S05]  /*14e0*/  BSYNC.RECONVERGENT B2 ;  /* 0x0000000000027941 */ /* 0x000fea0003800200 */
.L_x_191:
[----:B------:R-:W-:Y:S05]  /*14f0*/  BSYNC.RECONVERGENT B1 ;  /* 0x0000000000017941 */ /* 0x000fea0003800200 */
.L_x_187:
        /* <DEDUP_REMOVED lines=28> */
.L_x_196:
[----:B------:R-:W-:Y:S05]  /*16c0*/  BSYNC.RECONVERGENT B2 ;  /* 0x0000000000027941 */ /* 0x000fea0003800200 */
.L_x_195:
[----:B------:R-:W-:Y:S05]  /*16d0*/  BRA `(.L_x_197) ;  /* 0x00000000003c7947 */ /* 0x000fea0003800000 */
.L_x_194:
        /* <DEDUP_REMOVED lines=14> */
.L_x_198:
[----:B------:R-:W-:Y:S05]  /*17c0*/  BSYNC.RECONVERGENT B2 ;  /* 0x0000000000027941 */ /* 0x000fea0003800200 */
.L_x_197:
[----:B------:R-:W-:Y:S05]  /*17d0*/  BSYNC.RECONVERGENT B1 ;  /* 0x0000000000017941 */ /* 0x000fea0003800200 */
.L_x_193:
        /* <DEDUP_REMOVED lines=28> */
.L_x_202:
[----:B------:R-:W-:Y:S05]  /*19a0*/  BSYNC.RECONVERGENT B2 ;  /* 0x0000000000027941 */ /* 0x000fea0003800200 */
.L_x_201:
[----:B------:R-:W-:Y:S05]  /*19b0*/  BRA `(.L_x_203) ;  /* 0x00000000003c7947 */ /* 0x000fea0003800000 */
.L_x_200:
        /* <DEDUP_REMOVED lines=14> */
.L_x_204:
[----:B------:R-:W-:Y:S05]  /*1aa0*/  BSYNC.RECONVERGENT B2 ;  /* 0x0000000000027941 */ /* 0x000fea0003800200 */
.L_x_203:
[----:B------:R-:W-:Y:S05]  /*1ab0*/  BSYNC.RECONVERGENT B1 ;  /* 0x0000000000017941 */ /* 0x000fea0003800200 */
.L_x_199:
[----:B------:R-:W2:Y:S02]  /*1ac0*/  F2I.F64.TRUNC R7, R6 ;  /* 0x0000000600077311 */ /* 0x000ea4000030d100 */
[----:B--2---:R4:W-:Y:S01]  /*1ad0*/  STG.E desc[UR12][R18.64+0xc00], R7 ;  /* 0x000c000712007986 */ /* 0x0049e2000c10190c */
[----:B------:R-:W-:Y:S05]  /*1ae0*/  @P1 BRA `(.L_x_205) ;  /* 0xffffffe800081947 */ /* 0x000fea000383ffff */
.L_x_156:
[----:B------:R-:W-:-:S13]  /*1af0*/  ISETP.NE.AND P0, PT, RZ, UR9, PT ;  /* 0x00000009ff007c0c */ /* 0x000fda000bf05270 */
[----:B------:R-:W-:Y:S05]  /*1b00*/  @!P0 EXIT ;  /* 0x000000000000894d */ /* 0x000fea0003800000 */
[----:B------:R-:W2:Y:S01]  /*1b10*/  LDCU UR8, c[0x0][0x384] ;  /* 0x00007080ff0877ac */ /* 0x000ea20008000800 */
[----:B------:R-:W-:Y:S02]  /*1b20*/  UISETP.GE.U32.AND UP0, UPT, UR9, 0x4, UPT ;  /* 0x000000040900788c */ /* 0x000fe4000bf06070 */
[----:B--2---:R-:W-:-:S07]  /*1b30*/  ULOP3.LUT UR8, UR8, 0x3, URZ, 0xc0, !UPT ;  /* 0x0000000308087892 */ /* 0x004fce000f8ec0ff */
[----:B------:R-:W-:Y:S05]  /*1b40*/  BRA.U !UP0, `(.L_x_206) ;  /* 0x0000000d082c7547 */ /* 0x000fea000b800000 */
[----:B------:R-:W2:Y:S01]  /*1b50*/  S2R R0, SR_TID.X ;  /* 0x0000000000007919 */ /* 0x000ea20000002100 */
[----:B------:R-:W-:Y:S01]  /*1b60*/  MOV R17, 0x4 ;  /* 0x0000000400117802 */ /* 0x000fe20000000f00 */
[----:B------:R-:W3:Y:S01]  /*1b70*/  LDCU UR9, c[0x0][0x388] ;  /* 0x00007100ff0977ac */ /* 0x000ee20008000800 */
[----:B--2---:R-:W-:-:S04]  /*1b80*/  IMAD R2, R24, 0x80, R0 ;  /* 0x0000008018027824 */ /* 0x004fc800078e0200 */
[----:B------:R-:W-:-:S05]  /*1b90*/  IMAD.WIDE R16, R2, R17, UR4 ;  /* 0x0000000402107e25 */ /* 0x000fca000f8e0211 */
[----:B------:R-:W2:Y:S01]  /*1ba0*/  LDG.E R4, desc[UR12][R16.64] ;  /* 0x0000000c10047981 */ /* 0x000ea2000c1e1900 */
[----:B----4-:R-:W-:Y:S01]  /*1bb0*/  VIADD R18, R2, UR10 ;  /* 0x0000000a02127c36 */ /* 0x010fe20008000000 */
[----:B------:R-:W-:Y:S04]  /*1bc0*/  BSSY.RECONVERGENT B1, `(.L_x_207) ;  /* 0x000002b000017945 */ /* 0x000fe80003800200 */
[----:B---3--:R-:W-:Y:S01]  /*1bd0*/  ISETP.NE.AND P0, PT, R18, UR9, PT ;  /* 0x0000000912007c0c */ /* 0x008fe2000bf05270 */
[----:B--2---:R-:W2:-:S12]  /*1be0*/  I2F.F64 R4, R4 ;  /* 0x0000000400047312 */ /* 0x004e980000201c00 */
[----:B------:R-:W-:Y:S05]  /*1bf0*/  @!P0 BRA `(.L_x_208) ;  /* 0x0000000000608947 */ /* 0x000fea0003800000 */
[----:B------:R-:W3:Y:S01]  /*1c00*/  LDCU UR9, c[0x0][0x394] ;  /* 0x00007280ff0977ac */ /* 0x000ee20008000800 */
[----:B------:R-:W4:Y:S01]  /*1c10*/  LDC.64 R6, c[0x0][0x390] ;  /* 0x0000e400ff067b82 */ /* 0x000f220000000a00 */
[----:B------:R-:W-:Y:S01]  /*1c20*/  IMAD.MOV.U32 R8, RZ, RZ, 0x1 ;  /* 0x00000001ff087424 */ /* 0x000fe200078e00ff */
[----:B------:R-:W-:Y:S01]  /*1c30*/  BSSY.RECONVERGENT B2, `(.L_x_209) ;  /* 0x0000013000027945 */ /* 0x000fe20003800200 */
[----:B---3--:R-:W4:Y:S04]  /*1c40*/  MUFU.RCP64H R9, UR9 ;  /* 0x0000000900097d08 */ /* 0x008f280008001800 */
[----:B----4-:R-:W-:-:S08]  /*1c50*/  DFMA R10, R8, -R6, 1 ;  /* 0x3ff00000080a742b */ /* 0x010fd00000000806 */
        /* <DEDUP_REMOVED lines=15> */
[----:B01----:R-:W-:Y:S05]  /*1d50*/  CALL.REL.NOINC `($__internal_3_$__cuda_sm20_div_rn_f64_full) ;  /* 0x0000002800c47944 */ /* 0x003fea0003c00000 */
.L_x_210:
[----:B------:R-:W-:Y:S05]  /*1d60*/  BSYNC.RECONVERGENT B2 ;  /* 0x0000000000027941 */ /* 0x000fea0003800200 */
.L_x_209:
[----:B------:R-:W-:Y:S05]  /*1d70*/  BRA `(.L_x_211) ;  /* 0x00000000003c7947 */ /* 0x000fea0003800000 */
.L_x_208:
        /* <DEDUP_REMOVED lines=14> */
.L_x_212:
[----:B------:R-:W-:Y:S05]  /*1e60*/  BSYNC.RECONVERGENT B2 ;  /* 0x0000000000027941 */ /* 0x000fea0003800200 */
.L_x_211:
[----:B------:R-:W-:Y:S05]  /*1e70*/  BSYNC.RECONVERGENT B1 ;  /* 0x0000000000017941 */ /* 0x000fea0003800200 */
.L_x_207:
[----:B------:R-:W2:Y:S01]  /*1e80*/  F2I.F64.TRUNC R7, R6 ;  /* 0x0000000600077311 */ /* 0x000ea2000030d100 */
[----:B------:R-:W-:Y:S01]  /*1e90*/  IMAD.MOV.U32 R3, RZ, RZ, 0x4 ;  /* 0x00000004ff037424 */ /* 0x000fe200078e00ff */
[----:B------:R-:W3:Y:S03]  /*1ea0*/  LDCU UR9, c[0x0][0x388] ;  /* 0x00007100ff0977ac */ /* 0x000ee60008000800 */
[----:B------:R-:W-:-:S05]  /*1eb0*/  IMAD.WIDE R2, R2, R3, UR6 ;  /* 0x0000000602027e25 */ /* 0x000fca000f8e0203 */
[----:B--2---:R2:W-:Y:S04]  /*1ec0*/  STG.E desc[UR12][R2.64], R7 ;  /* 0x0000000702007986 */ /* 0x0045e8000c10190c */
[----:B------:R-:W4:Y:S01]  /*1ed0*/  LDG.E R4, desc[UR12][R16.64+0x200] ;  /* 0x0002000c10047981 */ /* 0x000f22000c1e1900 */
[----:B------:R-:W-:Y:S01]  /*1ee0*/  VIADD R0, R18, 0x80 ;  /* 0x0000008012007836 */ /* 0x000fe20000000000 */
[----:B------:R-:W-:Y:S04]  /*1ef0*/  BSSY.RECONVERGENT B1, `(.L_x_213) ;  /* 0x000002b000017945 */ /* 0x000fe80003800200 */
[----:B---3--:R-:W-:Y:S01]  /*1f00*/  ISETP.NE.AND P0, PT, R0, UR9, PT ;  /* 0x0000000900007c0c */ /* 0x008fe2000bf05270 */
[----:B----4-:R-:W3:-:S12]  /*1f10*/  I2F.F64 R4, R4 ;  /* 0x0000000400047312 */ /* 0x010ed80000201c00 */
[----:B--2---:R-:W-:Y:S05]  /*1f20*/  @!P0 BRA `(.L_x_214) ;  /* 0x0000000000608947 */ /* 0x004fea0003800000 */
[----:B------:R-:W2:Y:S01]  /*1f30*/  LDCU UR9, c[0x0][0x394] ;  /* 0x00007280ff0977ac */ /* 0x000ea20008000800 */
[----:B------:R-:W4:Y:S01]  /*1f40*/  LDC.64 R6, c[0x0][0x390] ;  /* 0x0000e400ff067b82 */ /* 0x000f220000000a00 */
[----:B------:R-:W-:Y:S01]  /*1f50*/  MOV R8, 0x1 ;  /* 0x0000000100087802 */ /* 0x000fe20000000f00 */
[----:B------:R-:W-:Y:S01]  /*1f60*/  BSSY.RECONVERGENT B2, `(.L_x_215) ;  /* 0x0000013000027945 */ /* 0x000fe20003800200 */
[----:B--2---:R-:W4:Y:S04]  /*1f70*/  MUFU.RCP64H R9, UR9 ;  /* 0x0000000900097d08 */ /* 0x004f280008001800 */
[----:B----4-:R-:W-:-:S08]  /*1f80*/  DFMA R10, R8, -R6, 1 ;  /* 0x3ff00000080a742b */ /* 0x010fd00000000806 */
        /* <DEDUP_REMOVED lines=16> */
.L_x_216:
[----:B------:R-:W-:Y:S05]  /*2090*/  BSYNC.RECONVERGENT B2 ;  /* 0x0000000000027941 */ /* 0x000fea0003800200 */
.L_x_215:
[----:B------:R-:W-:Y:S05]  /*20a0*/  BRA `(.L_x_217) ;  /* 0x00000000003c7947 */ /* 0x000fea0003800000 */
.L_x_214:
        /* <DEDUP_REMOVED lines=14> */
.L_x_218:
[----:B------:R-:W-:Y:S05]  /*2190*/  BSYNC.RECONVERGENT B2 ;  /* 0x0000000000027941 */ /* 0x000fea0003800200 */
.L_x_217:
[----:B------:R-:W-:Y:S05]  /*21a0*/  BSYNC.RECONVERGENT B1 ;  /* 0x0000000000017941 */ /* 0x000fea0003800200 */
.L_x_213:
[----:B------:R-:W2:Y:S01]  /*21b0*/  F2I.F64.TRUNC R7, R6 ;  /* 0x0000000600077311 */ /* 0x000ea2000030d100 */
[----:B------:R-:W3:Y:S01]  /*21c0*/  LDCU UR9, c[0x0][0x388] ;  /* 0x00007100ff0977ac */ /* 0x000ee20008000800 */
        /* <DEDUP_REMOVED lines=9> */
[----:B------:R-:W-:Y:S01]  /*2260*/  IMAD.MOV.U32 R8, RZ, RZ, 0x1 ;  /* 0x00000001ff087424 */ /* 0x000fe200078e00ff */
        /* <DEDUP_REMOVED lines=19> */
.L_x_222:
[----:B------:R-:W-:Y:S05]  /*23a0*/  BSYNC.RECONVERGENT B2 ;  /* 0x0000000000027941 */ /* 0x000fea0003800200 */
.L_x_221:
[----:B------:R-:W-:Y:S05]  /*23b0*/  BRA `(.L_x_223) ;  /* 0x00000000003c7947 */ /* 0x000fea0003800000 */
.L_x_220:
        /* <DEDUP_REMOVED lines=14> */
.L_x_224:
[----:B------:R-:W-:Y:S05]  /*24a0*/  BSYNC.RECONVERGENT B2 ;  /* 0x0000000000027941 */ /* 0x000fea0003800200 */
.L_x_223:
[----:B------:R-:W-:Y:S05]  /*24b0*/  BSYNC.RECONVERGENT B1 ;  /* 0x0000000000017941 */ /* 0x000fea0003800200 */
.L_x_219:
        /* <DEDUP_REMOVED lines=31> */
.L_x_228:
[----:B------:R-:W-:Y:S05]  /*26b0*/  BSYNC.RECONVERGENT B2 ;  /* 0x0000000000027941 */ /* 0x000fea0003800200 */
.L_x_227:
[----:B------:R-:W-:Y:S05]  /*26c0*/  BRA `(.L_x_229) ;  /* 0x00000000003c7947 */ /* 0x000fea0003800000 */
.L_x_226:
        /* <DEDUP_REMOVED lines=14> */
.L_x_230:
[----:B------:R-:W-:Y:S05]  /*27b0*/  BSYNC.RECONVERGENT B2 ;  /* 0x0000000000027941 */ /* 0x000fea0003800200 */
.L_x_229:
[----:B------:R-:W-:Y:S05]  /*27c0*/  BSYNC.RECONVERGENT B1 ;  /* 0x0000000000017941 */ /* 0x000fea0003800200 */
.L_x_225:
[----:B------:R-:W2:Y:S01]  /*27d0*/  F2I.F64.TRUNC R7, R6 ;  /* 0x0000000600077311 */ /* 0x000ea2000030d100 */
[----:B------:R-:W-:Y:S01]  /*27e0*/  VIADD R24, R24, 0x4 ;  /* 0x0000000418187836 */ /* 0x000fe20000000000 */
[----:B--2---:R2:W-:Y:S06]  /*27f0*/  STG.E desc[UR12][R2.64+0x600], R7 ;  /* 0x0006000702007986 */ /* 0x0045ec000c10190c */
.L_x_206:
[----:B------:R-:W-:-:S13]  /*2800*/  ISETP.NE.AND P0, PT, RZ, UR8, PT ;  /* 0x00000008ff007c0c */ /* 0x000fda000bf05270 */
[----:B------:R-:W-:Y:S05]  /*2810*/  @!P0 EXIT ;  /* 0x000000000000894d */ /* 0x000fea0003800000 */
[----:B------:R-:W-:-:S09]  /*2820*/  UISETP.NE.AND UP0, UPT, UR8, 0x1, UPT ;  /* 0x000000010800788c */ /* 0x000fd2000bf05270 */
[----:B------:R-:W-:Y:S05]  /*2830*/  BRA.U !UP0, `(.L_x_231) ;  /* 0x0000000508a47547 */ /* 0x000fea000b800000 */
[----:B------:R-:W2:Y:S01]  /*2840*/  S2R R0, SR_TID.X ;  /* 0x0000000000007919 */ /* 0x000ea20000002100 */
[----:B------:R-:W-:Y:S01]  /*2850*/  IMAD.MOV.U32 R17, RZ, RZ, 0x4 ;  /* 0x00000004ff117424 */ /* 0x000fe200078e00ff */
[----:B------:R-:W3:Y:S01]  /*2860*/  LDCU UR8, c[0x0][0x388] ;  /* 0x00007100ff0877ac */ /* 0x000ee20008000800 */
[----:B--2---:R-:W-:-:S05]  /*2870*/  LEA R2, R24, R0, 0x7 ;  /* 0x0000000018027211 */ /* 0x004fca00078e38ff */
        /* <DEDUP_REMOVED lines=29> */
.L_x_235:
[----:B------:R-:W-:Y:S05]  /*2a50*/  BSYNC.RECONVERGENT B2 ;  /* 0x0000000000027941 */ /* 0x000fea0003800200 */
.L_x_234:
[----:B------:R-:W-:Y:S05]  /*2a60*/  BRA `(.L_x_236) ;  /* 0x00000000003c7947 */ /* 0x000fea0003800000 */
.L_x_233:
        /* <DEDUP_REMOVED lines=14> */
.L_x_237:
[----:B------:R-:W-:Y:S05]  /*2b50*/  BSYNC.RECONVERGENT B2 ;  /* 0x0000000000027941 */ /* 0x000fea0003800200 */
.L_x_236:
[----:B------:R-:W-:Y:S05]  /*2b60*/  BSYNC.RECONVERGENT B1 ;  /* 0x0000000000017941 */ /* 0x000fea0003800200 */
.L_x_232:
[----:B------:R-:W2:Y:S01]  /*2b70*/  F2I.F64.TRUNC R7, R6 ;  /* 0x0000000600077311 */ /* 0x000ea2000030d100 */
[----:B------:R-:W-:Y:S01]  /*2b80*/  IMAD.MOV.U32 R3, RZ, RZ, 0x4 ;  /* 0x00000004ff037424 */ /* 0x000fe200078e00ff */
[----:B------:R-:W3:Y:S03]  /*2b90*/  LDCU UR8, c[0x0][0x388] ;  /* 0x00007100ff0877ac */ /* 0x000ee60008000800 */
[----:B------:R-:W-:-:S05]  /*2ba0*/  IMAD.WIDE R2, R2, R3, UR6 ;  /* 0x0000000602027e25 */ /* 0x000fca000f8e0203 */
[----:B--2---:R2:W-:Y:S04]  /*2bb0*/  STG.E desc[UR12][R2.64], R7 ;  /* 0x0000000702007986 */ /* 0x0045e8000c10190c */
[----:B------:R-:W4:Y:S01]  /*2bc0*/  LDG.E R4, desc[UR12][R16.64+0x200] ;  /* 0x0002000c10047981 */ /* 0x000f22000c1e1900 */
[----:B------:R-:W-:Y:S01]  /*2bd0*/  IADD3 R18, PT, PT, R18, 0x80, RZ ;  /* 0x0000008012127810 */ /* 0x000fe20007ffe0ff */
[----:B------:R-:W-:Y:S03]  /*2be0*/  BSSY.RECONVERGENT B1, `(.L_x_238) ;  /* 0x000002b000017945 */ /* 0x000fe60003800200 */
        /* <DEDUP_REMOVED lines=25> */
.L_x_241:
[----:B------:R-:W-:Y:S05]  /*2d80*/  BSYNC.RECONVERGENT B2 ;  /* 0x0000000000027941 */ /* 0x000fea0003800200 */
.L_x_240:
[----:B------:R-:W-:Y:S05]  /*2d90*/  BRA `(.L_x_242) ;  /* 0x00000000003c7947 */ /* 0x000fea0003800000 */
.L_x_239:
        /* <DEDUP_REMOVED lines=14> */
.L_x_243:
[----:B------:R-:W-:Y:S05]  /*2e80*/  BSYNC.RECONVERGENT B2 ;  /* 0x0000000000027941 */ /* 0x000fea0003800200 */
.L_x_242:
[----:B------:R-:W-:Y:S05]  /*2e90*/  BSYNC.RECONVERGENT B1 ;  /* 0x0000000000017941 */ /* 0x000fea0003800200 */
.L_x_238:
[----:B------:R-:W2:Y:S01]  /*2ea0*/  F2I.F64.TRUNC R7, R6 ;  /* 0x0000000600077311 */ /* 0x000ea2000030d100 */
[----:B------:R-:W-:Y:S01]  /*2eb0*/  VIADD R24, R24, 0x2 ;  /* 0x0000000218187836 */ /* 0x000fe20000000000 */
[----:B--2---:R3:W-:Y:S06]  /*2ec0*/  STG.E desc[UR12][R2.64+0x200], R7 ;  /* 0x0002000702007986 */ /* 0x0047ec000c10190c */
.L_x_231:
[----:B------:R-:W5:Y:S02]  /*2ed0*/  LDC R0, c[0x0][0x384] ;  /* 0x0000e100ff007b82 */ /* 0x000f640000000800 */
[----:B-----5:R-:W-:-:S04]  /*2ee0*/  LOP3.LUT R0, R0, 0x1, RZ, 0xc0, !PT ;  /* 0x0000000100007812 */ /* 0x020fc800078ec0ff */
[----:B------:R-:W-:-:S13]  /*2ef0*/  ISETP.NE.U32.AND P0, PT, R0, 0x1, PT ;  /* 0x000000010000780c */ /* 0x000fda0003f05070 */
[----:B------:R-:W-:Y:S05]  /*2f00*/  @P0 EXIT ;  /* 0x000000000000094d */ /* 0x000fea0003800000 */
[----:B--23--:R-:W2:Y:S01]  /*2f10*/  S2R R2, SR_TID.X ;  /* 0x0000000000027919 */ /* 0x00cea20000002100 */
[----:B------:R-:W-:Y:S01]  /*2f20*/  IMAD.MOV.U32 R3, RZ, RZ, 0x4 ;  /* 0x00000004ff037424 */ /* 0x000fe200078e00ff */
[----:B------:R-:W3:Y:S01]  /*2f30*/  LDCU UR8, c[0x0][0x388] ;  /* 0x00007100ff0877ac */ /* 0x000ee20008000800 */
[----:B--2---:R-:W-:-:S04]  /*2f40*/  IMAD R24, R24, 0x80, R2 ;  /* 0x0000008018187824 */ /* 0x004fc800078e0202 */
[----:B------:R-:W-:-:S06]  /*2f50*/  IMAD.WIDE R2, R24, R3, UR4 ;  /* 0x0000000418027e25 */ /* 0x000fcc000f8e0203 */
[----:B------:R-:W2:Y:S01]  /*2f60*/  LDG.E R2, desc[UR12][R2.64] ;  /* 0x0000000c02027981 */ /* 0x000ea2000c1e1900 */
[----:B------:R-:W-:Y:S01]  /*2f70*/  IADD3 R0, PT, PT, R24, UR10, RZ ;  /* 0x0000000a18007c10 */ /* 0x000fe2000fffe0ff */
[----:B------:R-:W-:Y:S03]  /*2f80*/  BSSY.RECONVERGENT B1, `(.L_x_244) ;  /* 0x000002b000017945 */ /* 0x000fe60003800200 */
[----:B---3--:R-:W-:Y:S01]  /*2f90*/  ISETP.NE.AND P0, PT, R0, UR8, PT ;  /* 0x0000000800007c0c */ /* 0x008fe2000bf05270 */
[----:B--2---:R2:W3:-:S12]  /*2fa0*/  I2F.F64 R4, R2 ;  /* 0x0000000200047312 */ /* 0x0044d80000201c00 */
[----:B------:R-:W-:Y:S05]  /*2fb0*/  @!P0 BRA `(.L_x_245) ;  /* 0x0000000000608947 */ /* 0x000fea0003800000 */
[----:B------:R-:W5:Y:S01]  /*2fc0*/  LDCU UR4, c[0x0][0x394] ;  /* 0x00007280ff0477ac */ /* 0x000f620008000800 */
[----:B------:R-:W4:Y:S01]  /*2fd0*/  LDC.64 R8, c[0x0][0x390] ;  /* 0x0000e400ff087b82 */ /* 0x000f220000000a00 */
[----:B--2---:R-:W-:Y:S01]  /*2fe0*/  IMAD.MOV.U32 R2, RZ, RZ, 0x1 ;  /* 0x00000001ff027424 */ /* 0x004fe200078e00ff */
[----:B------:R-:W-:Y:S01]  /*2ff0*/  BSSY.RECONVERGENT B2, `(.L_x_246) ;  /* 0x0000013000027945 */ /* 0x000fe20003800200 */
[----:B-----5:R-:W4:Y:S04]  /*3000*/  MUFU.RCP64H R3, UR4 ;  /* 0x0000000400037d08 */ /* 0x020f280008001800 */
        /* <DEDUP_REMOVED lines=17> */
.L_x_247:
[----:B------:R-:W-:Y:S05]  /*3120*/  BSYNC.RECONVERGENT B2 ;  /* 0x0000000000027941 */ /* 0x000fea0003800200 */
.L_x_246:
[----:B------:R-:W-:Y:S05]  /*3130*/  BRA `(.L_x_248) ;  /* 0x00000000003c7947 */ /* 0x000fea0003800000 */
.L_x_245:
[----:B---3--:R-:W4:Y:S01]  /*3140*/  MUFU.RCP64H R3, R5 ;  /* 0x0000000500037308 */ /* 0x008f220000001800 */
[----:B--2---:R-:W-:Y:S01]  /*3150*/  VIADD R2, R5, 0x300402 ;  /* 0x0030040205027836 */ /* 0x004fe20000000000 */
[----:B------:R-:W-:Y:S04]  /*3160*/  BSSY.RECONVERGENT B2, `(.L_x_248) ;  /* 0x000000c000027945 */ /* 0x000fe80003800200 */
[----:B------:R-:W-:Y:S01]  /*3170*/  FSETP.GEU.AND P0, PT, |R2|, 5.8789094863358348022e-39, PT ;  /* 0x004004020200780b */ /* 0x000fe20003f0e200 */
[----:B----4-:R-:W-:-:S08]  /*3180*/  DFMA R6, -R4, R2, 1 ;  /* 0x3ff000000406742b */ /* 0x010fd00000000102 */
        /* <DEDUP_REMOVED lines=9> */
.L_x_249:
[----:B------:R-:W-:Y:S05]  /*3220*/  BSYNC.RECONVERGENT B2 ;  /* 0x0000000000027941 */ /* 0x000fea0003800200 */
.L_x_248:
[----:B------:R-:W-:Y:S05]  /*3230*/  BSYNC.RECONVERGENT B1 ;  /* 0x0000000000017941 */ /* 0x000fea0003800200 */
.L_x_244:
[----:B------:R-:W2:Y:S01]  /*3240*/  F2I.F64.TRUNC R7, R6 ;  /* 0x0000000600077311 */ /* 0x000ea2000030d100 */
[----:B------:R-:W-:-:S04]  /*3250*/  IMAD.MOV.U32 R25, RZ, RZ, 0x4 ;  /* 0x00000004ff197424 */ /* 0x000fc800078e00ff */
[----:B------:R-:W-:-:S05]  /*3260*/  IMAD.WIDE R24, R24, R25, UR6 ;  /* 0x0000000618187e25 */ /* 0x000fca000f8e0219 */
[----:B--2---:R-:W-:Y:S01]  /*3270*/  STG.E desc[UR12][R24.64], R7 ;  /* 0x0000000718007986 */ /* 0x004fe2000c10190c */
[----:B------:R-:W-:Y:S05]  /*3280*/  EXIT ;  /* 0x000000000000794d */ /* 0x000fea0003800000 */
.L_x_155:
        /* <DEDUP_REMOVED lines=11> */
[----:B------:R-:W-:Y:S01]  /*3340*/  MOV R17, UR9 ;  /* 0x0000000900117c02 */ /* 0x000fe20008000f00 */
[----:B------:R-:W3:Y:S06]  /*3350*/  LDCU UR18, c[0x0][0x394] ;  /* 0x00007280ff1277ac */ /* 0x000eec0008000800 */
.L_x_283:
[----:B----4-:R-:W4:Y:S01]  /*3360*/  S2R R0, SR_TID.X ;  /* 0x0000000000007919 */ /* 0x010f220000002100 */
[----:B------:R-:W-:Y:S01]  /*3370*/  BSSY.RECONVERGENT B1, `(.L_x_251) ;  /* 0x0000038000017945 */ /* 0x000fe20003800200 */
[C---:B--2-4-:R-:W-:Y:S02]  /*3380*/  IMAD R2, R16.reuse, 0x80, R0 ;  /* 0x0000008010027824 */ /* 0x054fe400078e0200 */
[----:B------:R-:W-:-:S03]  /*3390*/  VIADD R16, R16, 0x4 ;  /* 0x0000000410107836 */ /* 0x000fc60000000000 */
[----:B------:R-:W-:Y:S02]  /*33a0*/  ISETP.GE.AND P0, PT, R2, UR15, PT ;  /* 0x0000000f02007c0c */ /* 0x000fe4000bf06270 */
[----:B------:R-:W-:-:S11]  /*33b0*/  ISETP.NE.AND P1, PT, R16, R17, PT ;  /* 0x000000111000720c */ /* 0x000fd60003f25270 */
[----:B---3--:R-:W-:Y:S05]  /*33c0*/  @P0 BRA `(.L_x_252) ;  /* 0x0000000000c80947 */ /* 0x008fea0003800000 */
[----:B------:R-:W-:-:S04]  /*33d0*/  IMAD.MOV.U32 R7, RZ, RZ, 0x4 ;  /* 0x00000004ff077424 */ /* 0x000fc800078e00ff */
[----:B------:R-:W-:-:S05]  /*33e0*/  IMAD.WIDE R6, R2, R7, UR4 ;  /* 0x0000000402067e25 */ /* 0x000fca000f8e0207 */
[----:B------:R-:W4:Y:S01]  /*33f0*/  LDG.E R4, desc[UR12][R6.64] ;  /* 0x0000000c06047981 */ /* 0x000f22000c1e1900 */
[----:B------:R-:W-:Y:S01]  /*3400*/  VIADD R0, R2, UR10 ;  /* 0x0000000a02007c36 */ /* 0x000fe20008000000 */
[----:B------:R-:W-:Y:S04]  /*3410*/  BSSY.RECONVERGENT B2, `(.L_x_253) ;  /* 0x0000029000027945 */ /* 0x000fe80003800200 */
[----:B--2---:R-:W-:Y:S01]  /*3420*/  ISETP.NE.AND P0, PT, R0, UR17, PT ;  /* 0x0000001100007c0c */ /* 0x004fe2000bf05270 */
[----:B----4-:R-:W2:-:S12]  /*3430*/  I2F.F64 R4, R4 ;  /* 0x0000000400047312 */ /* 0x010e980000201c00 */
        /* <DEDUP_REMOVED lines=15> */
.L_x_256:
[----:B---3--:R-:W-:Y:S05]  /*3530*/  BSYNC.RECONVERGENT B3 ;  /* 0x0000000000037941 */ /* 0x008fea0003800200 */
.L_x_255:
[----:B------:R-:W-:Y:S05]  /*3540*/  BRA `(.L_x_257) ;  /* 0x0000000000547947 */ /* 0x000fea0003800000 */
.L_x_254:
        /* <DEDUP_REMOVED lines=17> */
[----:B------:R-:W-:Y:S02]  /*3660*/  MOV R10, R5 ;  /* 0x00000005000a7202 */ /* 0x000fe40000000f00 */
[----:B------:R-:W-:-:S07]  /*3670*/  MOV R0, 0x3690 ;  /* 0x0000369000007802 */ /* 0x000fce0000000f00 */
[----:B0-----:R-:W-:Y:S05]  /*3680*/  CALL.REL.NOINC `($__internal_3_$__cuda_sm20_div_rn_f64_full) ;  /* 0x0000001000787944 */ /* 0x001fea0003c00000 */
.L_x_258:
[----:B------:R-:W-:Y:S05]  /*3690*/  BSYNC.RECONVERGENT B3 ;  /* 0x0000000000037941 */ /* 0x000fea0003800200 */
.L_x_257:
[----:B------:R-:W-:Y:S05]  /*36a0*/  BSYNC.RECONVERGENT B2 ;  /* 0x0000000000027941 */ /* 0x000fea0003800200 */
.L_x_253:
[----:B------:R-:W2:Y:S01]  /*36b0*/  F2I.F64.TRUNC R7, R6 ;  /* 0x0000000600077311 */ /* 0x000ea2000030d100 */
[----:B------:R-:W-:-:S04]  /*36c0*/  IMAD.MOV.U32 R5, RZ, RZ, 0x4 ;  /* 0x00000004ff057424 */ /* 0x000fc800078e00ff */
[----:B------:R-:W-:-:S05]  /*36d0*/  IMAD.WIDE R4, R2, R5, UR6 ;  /* 0x0000000602047e25 */ /* 0x000fca000f8e0205 */
[----:B--2---:R4:W-:Y:S02]  /*36e0*/  STG.E desc[UR12][R4.64], R7 ;  /* 0x0000000704007986 */ /* 0x0049e4000c10190c */
.L_x_252:
[----:B--23--:R-:W-:Y:S05]  /*36f0*/  BSYNC.RECONVERGENT B1 ;  /* 0x0000000000017941 */ /* 0x00cfea0003800200 */
.L_x_251:
[----:B------:R-:W-:Y:S01]  /*3700*/  VIADD R3, R2, 0x80 ;  /* 0x0000008002037836 */ /* 0x000fe20000000000 */
[----:B------:R-:W-:Y:S04]  /*3710*/  BSSY.RECONVERGENT B1, `(.L_x_259) ;  /* 0x0000035000017945 */ /* 0x000fe80003800200 */
[----:B------:R-:W-:-:S13]  /*3720*/  ISETP.GE.AND P0, PT, R3, UR15, PT ;  /* 0x0000000f03007c0c */ /* 0x000fda000bf06270 */
[----:B------:R-:W-:Y:S05]  /*3730*/  @P0 BRA `(.L_x_260) ;  /* 0x0000000000c80947 */ /* 0x000fea0003800000 */
[----:B------:R-:W-:-:S04]  /*3740*/  IMAD.MOV.U32 R6, RZ, RZ, 0x4 ;  /* 0x00000004ff067424 */ /* 0x000fc800078e00ff */
[----:B----4-:R-:W-:-:S05]  /*3750*/  IMAD.WIDE R6, R3, R6, UR4 ;  /* 0x0000000403067e25 */ /* 0x010fca000f8e0206 */
[----:B------:R-:W2:Y:S01]  /*3760*/  LDG.E R4, desc[UR12][R6.64] ;  /* 0x0000000c06047981 */ /* 0x000ea2000c1e1900 */
[----:B------:R-:W-:Y:S01]  /*3770*/  VIADD R0, R3, UR10 ;  /* 0x0000000a03007c36 */ /* 0x000fe20008000000 */
[----:B------:R-:W-:Y:S04]  /*3780*/  BSSY.RECONVERGENT B2, `(.L_x_261) ;  /* 0x0000029000027945 */ /* 0x000fe80003800200 */
[----:B------:R-:W-:Y:S01]  /*3790*/  ISETP.NE.AND P0, PT, R0, UR17, PT ;  /* 0x0000001100007c0c */ /* 0x000fe2000bf05270 */
[----:B--2---:R-:W2:-:S12]  /*37a0*/  I2F.F64 R4, R4 ;  /* 0x0000000400047312 */ /* 0x004e980000201c00 */
[----:B------:R-:W-:Y:S05]  /*37b0*/  @!P0 BRA `(.L_x_262) ;  /* 0x0000000000588947 */ /* 0x000fea0003800000 */
        /* <DEDUP_REMOVED lines=20> */
.L_x_264:
[----:B------:R-:W-:Y:S05]  /*3900*/  BSYNC.RECONVERGENT B3 ;  /* 0x0000000000037941 */ /* 0x000fea0003800200 */
.L_x_263:
[----:B------:R-:W-:Y:S05]  /*3910*/  BRA `(.L_x_265) ;  /* 0x00000000003c7947 */ /* 0x000fea0003800000 */
.L_x_262:
        /* <DEDUP_REMOVED lines=11> */
[----:B------:R-:W-:Y:S02]  /*39d0*/  MOV R0, 0x3a00 ;  /* 0x00003a0000007802 */ /* 0x000fe40000000f00 */
[----:B------:R-:W-:-:S07]  /*39e0*/  IADD3 R8, PT, PT, R8, -0x100000, RZ ;  /* 0xfff0000008087810 */ /* 0x000fce0007ffe0ff */
[----:B01----:R-:W-:Y:S05]  /*39f0*/  CALL.REL.NOINC `($__internal_2_$__cuda_sm20_dblrcp_rn_slowpath_v3) ;  /* 0x0000000800fc7944 */ /* 0x003fea0003c00000 */
.L_x_266:
[----:B------:R-:W-:Y:S05]  /*3a00*/  BSYNC.RECONVERGENT B3 ;  /* 0x0000000000037941 */ /* 0x000fea0003800200 */
.L_x_265:
[----:B------:R-:W-:Y:S05]  /*3a10*/  BSYNC.RECONVERGENT B2 ;  /* 0x0000000000027941 */ /* 0x000fea0003800200 */
.L_x_261:
[----:B------:R-:W2:Y:S01]  /*3a20*/  F2I.F64.TRUNC R7, R6 ;  /* 0x0000000600077311 */ /* 0x000ea2000030d100 */
[----:B------:R-:W-:-:S04]  /*3a30*/  IMAD.MOV.U32 R4, RZ, RZ, 0x4 ;  /* 0x00000004ff047424 */ /* 0x000fc800078e00ff */
[----:B------:R-:W-:-:S05]  /*3a40*/  IMAD.WIDE R4, R3, R4, UR6 ;  /* 0x0000000603047e25 */ /* 0x000fca000f8e0204 */
[----:B--2---:R2:W-:Y:S02]  /*3a50*/  STG.E desc[UR12][R4.64], R7 ;  /* 0x0000000704007986 */ /* 0x0045e4000c10190c */
.L_x_260:
[----:B------:R-:W-:Y:S05]  /*3a60*/  BSYNC.RECONVERGENT B1 ;  /* 0x0000000000017941 */ /* 0x000fea0003800200 */
.L_x_259:
[----:B------:R-:W-:Y:S01]  /*3a70*/  VIADD R3, R2, 0x100 ;  /* 0x0000010002037836 */ /* 0x000fe20000000000 */
[----:B------:R-:W-:Y:S04]  /*3a80*/  BSSY.RECONVERGENT B1, `(.L_x_267) ;  /* 0x0000035000017945 */ /* 0x000fe80003800200 */
[----:B------:R-:W-:-:S13]  /*3a90*/  ISETP.GE.AND P0, PT, R3, UR15, PT ;  /* 0x0000000f03007c0c */ /* 0x000fda000bf06270 */
[----:B------:R-:W-:Y:S05]  /*3aa0*/  @P0 BRA `(.L_x_268) ;  /* 0x0000000000c80947 */ /* 0x000fea0003800000 */
[----:B------:R-:W-:-:S04]  /*3ab0*/  IMAD.MOV.U32 R6, RZ, RZ, 0x4 ;  /* 0x00000004ff067424 */ /* 0x000fc800078e00ff */
[----:B--2-4-:R-:W-:-:S05]  /*3ac0*/  IMAD.WIDE R6, R3, R6, UR4 ;  /* 0x0000000403067e25 */ /* 0x014fca000f8e0206 */
        /* <DEDUP_REMOVED lines=26> */
.L_x_272:
[----:B------:R-:W-:Y:S05]  /*3c70*/  BSYNC.RECONVERGENT B3 ;  /* 0x0000000000037941 */ /* 0x000fea0003800200 */
.L_x_271:
[----:B------:R-:W-:Y:S05]  /*3c80*/  BRA `(.L_x_273) ;  /* 0x00000000003c7947 */ /* 0x000fea0003800000 */
.L_x_270:
        /* <DEDUP_REMOVED lines=14> */
.L_x_274:
[----:B------:R-:W-:Y:S05]  /*3d70*/  BSYNC.RECONVERGENT B3 ;  /* 0x0000000000037941 */ /* 0x000fea0003800200 */
.L_x_273:
[----:B------:R-:W-:Y:S05]  /*3d80*/  BSYNC.RECONVERGENT B2 ;  /* 0x0000000000027941 */ /* 0x000fea0003800200 */
.L_x_269:
[----:B------:R-:W2:Y:S01]  /*3d90*/  F2I.F64.TRUNC R7, R6 ;  /* 0x0000000600077311 */ /* 0x000ea2000030d100 */
[----:B------:R-:W-:-:S04]  /*3da0*/  IMAD.MOV.U32 R4, RZ, RZ, 0x4 ;  /* 0x00000004ff047424 */ /* 0x000fc800078e00ff */
[----:B------:R-:W-:-:S05]  /*3db0*/  IMAD.WIDE R4, R3, R4, UR6 ;  /* 0x0000000603047e25 */ /* 0x000fca000f8e0204 */
[----:B--2---:R3:W-:Y:S02]  /*3dc0*/  STG.E desc[UR12][R4.64], R7 ;  /* 0x0000000704007986 */ /* 0x0047e4000c10190c */
.L_x_268:
[----:B------:R-:W-:Y:S05]  /*3dd0*/  BSYNC.RECONVERGENT B1 ;  /* 0x0000000000017941 */ /* 0x000fea0003800200 */
.L_x_267:
[----:B------:R-:W-:Y:S01]  /*3de0*/  VIADD R2, R2, 0x180 ;  /* 0x0000018002027836 */ /* 0x000fe20000000000 */
[----:B------:R-:W-:Y:S04]  /*3df0*/  BSSY.RECONVERGENT B1, `(.L_x_275) ;  /* 0x0000035000017945 */ /* 0x000fe80003800200 */
[----:B------:R-:W-:-:S13]  /*3e00*/  ISETP.GE.AND P0, PT, R2, UR15, PT ;  /* 0x0000000f02007c0c */ /* 0x000fda000bf06270 */
[----:B------:R-:W-:Y:S05]  /*3e10*/  @P0 BRA `(.L_x_276) ;  /* 0x0000000000c80947 */ /* 0x000fea0003800000 */
[----:B--234-:R-:W-:-:S04]  /*3e20*/  IMAD.MOV.U32 R7, RZ, RZ, 0x4 ;  /* 0x00000004ff077424 */ /* 0x01cfc800078e00ff */
[----:B------:R-:W-:-:S05]  /*3e30*/  IMAD.WIDE R6, R2, R7, UR4 ;  /* 0x0000000402067e25 */ /* 0x000fca000f8e0207 */
        /* <DEDUP_REMOVED lines=26> */
.L_x_280:
[----:B------:R-:W-:Y:S05]  /*3fe0*/  BSYNC.RECONVERGENT B3 ;  /* 0x0000000000037941 */ /* 0x000fea0003800200 */
.L_x_279:
[----:B------:R-:W-:Y:S05]  /*3ff0*/  BRA `(.L_x_281) ;  /* 0x00000000003c7947 */ /* 0x000fea0003800000 */
.L_x_278:
        /* <DEDUP_REMOVED lines=14> */
.L_x_282:
[----:B------:R-:W-:Y:S05]  /*40e0*/  BSYNC.RECONVERGENT B3 ;  /* 0x0000000000037941 */ /* 0x000fea0003800200 */
.L_x_281:
[----:B------:R-:W-:Y:S05]  /*40f0*/  BSYNC.RECONVERGENT B2 ;  /* 0x0000000000027941 */ /* 0x000fea0003800200 */
.L_x_277:
[----:B------:R-:W2:Y:S01]  /*4100*/  F2I.F64.TRUNC R7, R6 ;  /* 0x0000000600077311 */ /* 0x000ea2000030d100 */
[----:B------:R-:W-:-:S04]  /*4110*/  IMAD.MOV.U32 R3, RZ, RZ, 0x4 ;  /* 0x00000004ff037424 */ /* 0x000fc800078e00ff */
[----:B------:R-:W-:-:S05]  /*4120*/  IMAD.WIDE R2, R2, R3, UR6 ;  /* 0x0000000602027e25 */ /* 0x000fca000f8e0203 */
[----:B--2---:R2:W-:Y:S02]  /*4130*/  STG.E desc[UR12][R2.64], R7 ;  /* 0x0000000702007986 */ /* 0x0045e4000c10190c */
.L_x_276:
[----:B------:R-:W-:Y:S05]  /*4140*/  BSYNC.RECONVERGENT B1 ;  /* 0x0000000000017941 */ /* 0x000fea0003800200 */
.L_x_275:
[----:B------:R-:W-:Y:S05]  /*4150*/  @P1 BRA `(.L_x_283) ;  /* 0xfffffff000801947 */ /* 0x000fea000383ffff */
.L_x_250:
[----:B------:R-:W-:-:S13]  /*4160*/  ISETP.NE.AND P0, PT, RZ, UR14, PT ;  /* 0x0000000eff007c0c */ /* 0x000fda000bf05270 */
[----:B------:R-:W-:Y:S05]  /*4170*/  @!P0 EXIT ;  /* 0x000000000000894d */ /* 0x000fea0003800000 */
[----:B--2---:R-:W2:Y:S01]  /*4180*/  S2R R2, SR_TID.X ;  /* 0x0000000000027919 */ /* 0x004ea20000002100 */
[----:B------:R-:W5:Y:S01]  /*4190*/  LDCU UR9, c[0x0][0x3b0] ;  /* 0x00007600ff0977ac */ /* 0x000f620008000800 */
[----:B-1----:R-:W1:Y:S01]  /*41a0*/  LDC.64 R18, c[0x0][0x390] ;  /* 0x0000e400ff127b82 */ /* 0x002e620000000a00 */
[----:B------:R-:W0:Y:S01]  /*41b0*/  LDCU UR10, c[0x0][0x388] ;  /* 0x00007100ff0a77ac */ /* 0x000e220008000800 */
[----:B------:R-:W0:Y:S01]  /*41c0*/  LDCU UR11, c[0x0][0x394] ;  /* 0x00007280ff0b77ac */ /* 0x000e220008000800 */
[----:B-----5:R-:W-:Y:S01]  /*41d0*/  IMAD.U32 R0, RZ, RZ, UR9 ;  /* 0x00000009ff007e24 */ /* 0x020fe2000f8e00ff */
[----:B------:R-:W-:-:S04]  /*41e0*/  UIADD3 UR9, UPT, UPT, -UR14, URZ, URZ ;  /* 0x000000ff0e097290 */ /* 0x000fc8000fffe1ff */
[--C-:B--2---:R-:W-:Y:S01]  /*41f0*/  IADD3 R0, PT, PT, R0, UR8, R2.reuse ;  /* 0x0000000800007c10 */ /* 0x104fe2000fffe002 */
[----:B------:R-:W-:-:S04]  /*4200*/  IMAD R2, R17, 0x80, R2 ;  /* 0x0000008011027824 */ /* 0x000fc800078e0202 */
[----:B------:R-:W-:-:S05]  /*4210*/  IMAD R0, R17, 0x80, R0 ;  /* 0x0000008011007824 */ /* 0x000fca00078e0200 */
[----:B0-----:R-:W-:-:S07]  /*4220*/  IADD3 R3, PT, PT, -R0, UR10, RZ ;  /* 0x0000000a00037c10 */ /* 0x001fce000fffe1ff */
.L_x_292:
[----:B------:R-:W-:Y:S01]  /*4230*/  ISETP.GE.AND P0, PT, R2, UR15, PT ;  /* 0x0000000f02007c0c */ /* 0x000fe2000bf06270 */
[----:B------:R-:W-:-:S12]  /*4240*/  BSSY.RECONVERGENT B1, `(.L_x_284) ;  /* 0x0000033000017945 */ /* 0x000fd80003800200 */
[----:B0-----:R-:W-:Y:S05]  /*4250*/  @P0 BRA `(.L_x_285) ;  /* 0x0000000000c40947 */ /* 0x001fea0003800000 */
[----:B---34-:R-:W-:-:S04]  /*4260*/  IMAD.MOV.U32 R7, RZ, RZ, 0x4 ;  /* 0x00000004ff077424 */ /* 0x018fc800078e00ff */
[----:B------:R-:W-:-:S05]  /*4270*/  IMAD.WIDE R6, R2, R7, UR4 ;  /* 0x0000000402067e25 */ /* 0x000fca000f8e0207 */
[----:B------:R-:W2:Y:S01]  /*4280*/  LDG.E R4, desc[UR12][R6.64] ;  /* 0x0000000c06047981 */ /* 0x000ea2000c1e1900 */
[----:B------:R-:W-:Y:S01]  /*4290*/  ISETP.NE.AND P0, PT, R3, RZ, PT ;  /* 0x000000ff0300720c */ /* 0x000fe20003f05270 */
[----:B------:R-:W-:Y:S01]  /*42a0*/  IMAD.MOV.U32 R17, RZ, RZ, 0x4 ;  /* 0x00000004ff117424 */ /* 0x000fe200078e00ff */
[----:B------:R-:W-:Y:S03]  /*42b0*/  BSSY.RECONVERGENT B2, `(.L_x_286) ;  /* 0x0000029000027945 */ /* 0x000fe60003800200 */
[----:B------:R-:W-:Y:S01]  /*42c0*/  IMAD.WIDE R16, R2, R17, UR6 ;  /* 0x0000000602107e25 */ /* 0x000fe2000f8e0211 */
[----:B--2---:R-:W0:Y:S07]  /*42d0*/  I2F.F64 R4, R4 ;  /* 0x0000000400047312 */ /* 0x004e2e0000201c00 */
        /* <DEDUP_REMOVED lines=9> */
[----:B0-----:R-:W-:-:S08]  /*4370*/  DMUL R6, R10, -R4 ;  /* 0x800000040a067228 */ /* 0x001fd00000000000 */
[--C-:B------:R-:W-:Y:S02]  /*4380*/  DFMA R8, R6, -R18, -R4.reuse ;  /* 0x800000120608722b */ /* 0x100fe40000000804 */
[----:B------:R-:W-:-:S06]  /*4390*/  DADD R4, -RZ, -R4 ;  /* 0x00000000ff047229 */ /* 0x000fcc0000000904 */
[----:B------:R-:W-:-:S04]  /*43a0*/  DFMA R6, R10, R8, R6 ;  /* 0x000000080a06722b */ /* 0x000fc80000000006 */
[----:B------:R-:W-:-:S06]  /*43b0*/  FSETP.GEU.AND P1, PT, |R5|, 6.5827683646048100446e-37, PT ;  /* 0x036000000500780b */ /* 0x000fcc0003f2e200 */
[----:B------:R-:W-:-:S05]  /*43c0*/  FFMA R0, RZ, UR11, R7 ;  /* 0x0000000bff007c23 */ /* 0x000fca0008000007 */
[----:B------:R-:W-:-:S13]  /*43d0*/  FSETP.GT.AND P0, PT, |R0|, 1.469367938527859385e-39, PT ;  /* 0x001000000000780b */ /* 0x000fda0003f04200 */
[----:B------:R-:W-:Y:S05]  /*43e0*/  @P0 BRA P1, `(.L_x_289) ;  /* 0x0000000000100947 */ /* 0x000fea0000800000 */
[----:B------:R-:W-:Y:S01]  /*43f0*/  MOV R11, R4 ;  /* 0x00000004000b7202 */ /* 0x000fe20000000f00 */
[----:B------:R-:W-:Y:S01]  /*4400*/  IMAD.MOV.U32 R10, RZ, RZ, R5 ;  /* 0x000000ffff0a7224 */ /* 0x000fe200078e0005 */
[----:B------:R-:W-:-:S07]  /*4410*/  MOV R0, 0x4430 ;  /* 0x0000443000007802 */ /* 0x000fce0000000f00 */
[----:B------:R-:W-:Y:S05]  /*4420*/  CALL.REL.NOINC `($__internal_3_$__cuda_sm20_div_rn_f64_full) ;  /* 0x0000000400107944 */ /* 0x000fea0003c00000 */
.L_x_289:
[----:B------:R-:W-:Y:S05]  /*4430*/  BSYNC.RECONVERGENT B3 ;  /* 0x0000000000037941 */ /* 0x000fea0003800200 */
.L_x_288:
[----:B------:R-:W-:Y:S05]  /*4440*/  BRA `(.L_x_290) ;  /* 0x00000000003c7947 */ /* 0x000fea0003800000 */
.L_x_287:
        /* <DEDUP_REMOVED lines=13> */
[----:B-1----:R-:W-:Y:S05]  /*4520*/  CALL.REL.NOINC `($__internal_2_$__cuda_sm20_dblrcp_rn_slowpath_v3) ;  /* 0x0000000000307944 */ /* 0x002fea0003c00000 */
.L_x_291:
[----:B------:R-:W-:Y:S05]  /*4530*/  BSYNC.RECONVERGENT B3 ;  /* 0x0000000000037941 */ /* 0x000fea0003800200 */
.L_x_290:
[----:B------:R-:W-:Y:S05]  /*4540*/  BSYNC.RECONVERGENT B2 ;  /* 0x0000000000027941 */ /* 0x000fea0003800200 */
.L_x_286:
[----:B------:R-:W0:Y:S02]  /*4550*/  F2I.F64.TRUNC R7, R6 ;  /* 0x0000000600077311 */ /* 0x000e24000030d100 */
[----:B0-----:R0:W-:Y:S02]  /*4560*/  STG.E desc[UR12][R16.64], R7 ;  /* 0x0000000710007986 */ /* 0x0011e4000c10190c */
.L_x_285:
[----:B------:R-:W-:Y:S05]  /*4570*/  BSYNC.RECONVERGENT B1 ;  /* 0x0000000000017941 */ /* 0x000fea0003800200 */
.L_x_284:
[----:B------:R-:W-:-:S06]  /*4580*/  UIADD3 UR8, UPT, UPT, UR9, 0x1, URZ ;  /* 0x0000000109087890 */ /* 0x000fcc000fffe0ff */
[----:B------:R-:W-:-:S13]  /*4590*/  ISETP.NE.AND P0, PT, RZ, UR8, PT ;  /* 0x00000008ff007c0c */ /* 0x000fda000bf05270 */
[----:B------:R-:W-:Y:S05]  /*45a0*/  @!P0 EXIT ;  /* 0x000000000000894d */ /* 0x000fea0003800000 */
[----:B------:R-:W-:Y:S01]  /*45b0*/  VIADD R3, R3, 0xffffff80 ;  /* 0xffffff8003037836 */ /* 0x000fe20000000000 */
[----:B------:R-:W-:Y:S01]  /*45c0*/  UMOV UR9, UR8 ;  /* 0x0000000800097c82 */ /* 0x000fe20008000000 */
[----:B------:R-:W-:Y:S01]  /*45d0*/  VIADD R2, R2, 0x80 ;  /* 0x0000008002027836 */ /* 0x000fe20000000000 */
[----:B------:R-:W-:Y:S06]  /*45e0*/  BRA `(.L_x_292) ;  /* 0xfffffffc00107947 */ /* 0x000fec000383ffff */
        .weak           $__internal_2_$__cuda_sm20_dblrcp_rn_slowpath_v3
        .type           $__internal_2_$__cuda_sm20_dblrcp_rn_slowpath_v3,@function
        .size           $__internal_2_$__cuda_sm20_dblrcp_rn_slowpath_v3,($__internal_3_$__cuda_sm20_div_rn_f64_full - $__internal_2_$__cuda_sm20_dblrcp_rn_slowpath_v3)
$__internal_2_$__cuda_sm20_dblrcp_rn_slowpath_v3:
[----:B------:R-:W-:Y:S01]  /*45f0*/  DSETP.GTU.AND P0, PT, |R4|, +INF , PT ;  /* 0x7ff000000400742a */ /* 0x000fe20003f0c200 */
[----:B------:R-:W-:-:S13]  /*4600*/  BSSY.RECONVERGENT B0, `(.L_x_293) ;  /* 0x0000023000007945 */ /* 0x000fda0003800200 */
        /* <DEDUP_REMOVED lines=22> */
.L_x_296:
        /* <DEDUP_REMOVED lines=10> */
.L_x_294:
[----:B------:R-:W-:Y:S01]  /*4810*/  LOP3.LUT R7, R5, 0x80000, RZ, 0xfc, !PT ;  /* 0x0008000005077812 */ /* 0x000fe200078efcff */
[----:B------:R-:W-:-:S07]  /*4820*/  IMAD.MOV.U32 R6, RZ, RZ, R4 ;  /* 0x000000ffff067224 */ /* 0x000fce00078e0004 */
.L_x_295:
[----:B------:R-:W-:Y:S05]  /*4830*/  BSYNC.RECONVERGENT B0 ;  /* 0x0000000000007941 */ /* 0x000fea0003800200 */
.L_x_293:
[----:B------:R-:W-:Y:S02]  /*4840*/  IMAD.MOV.U32 R4, RZ, RZ, R0 ;  /* 0x000000ffff047224 */ /* 0x000fe400078e0000 */
[----:B------:R-:W-:-:S04]  /*4850*/  IMAD.MOV.U32 R5, RZ, RZ, 0x0 ;  /* 0x00000000ff057424 */ /* 0x000fc800078e00ff */
[----:B------:R-:W-:Y:S05]  /*4860*/  RET.REL.NODEC R4 `(_ZN3cub18CUB_300001_SM_10006detail9transform16transform_kernelINS2_10policy_hubILb1EN4cuda3std3__45tupleIJN6thrust24THRUST_300001_SM_1000_NS6detail15normal_iteratorINSA_10device_ptrIiEEEENSA_17counting_iteratorIiNSA_11use_defaultESH_SH_EEEEEE10policy1000Ei12inv1_functorSF_JPiSI_EEEvT0_iT1_T2_DpNS2_10kernel_argIT3_EE) ;  /* 0xffffffb404e47950 */ /* 0x000fea0003c3ffff */
        .weak           $__internal_3_$__cuda_sm20_div_rn_f64_full
        .type           $__internal_3_$__cuda_sm20_div_rn_f64_full,@function
        .size           $__internal_3_$__cuda_sm20_div_rn_f64_full,(.L_x_311 - $__internal_3_$__cuda_sm20_div_rn_f64_full)
$__internal_3_$__cuda_sm20_div_rn_f64_full:
[-C--:B------:R-:W-:Y:S01]  /*4870*/  LOP3.LUT R11, R11, R10.reuse, RZ, 0x3c, !PT ;  /* 0x0000000a0b0b7212 */ /* 0x080fe200078e3cff */
[----:B------:R-:W-:Y:S01]  /*4880*/  IMAD.U32 R4, RZ, RZ, UR16 ;  /* 0x00000010ff047e24 */ /* 0x000fe2000f8e00ff */
[----:B------:R-:W-:Y:S01]  /*4890*/  FSETP.GEU.AND P0, PT, |R29|, 1.469367938527859385e-39, PT ;  /* 0x001000001d00780b */ /* 0x000fe20003f0e200 */
[----:B------:R-:W-:Y:S01]  /*48a0*/  IMAD.U32 R6, RZ, RZ, UR16 ;  /* 0x00000010ff067e24 */ /* 0x000fe2000f8e00ff */
[----:B------:R-:W-:Y:S01]  /*48b0*/  LOP3.LUT R10, R11, R10, RZ, 0x3c, !PT ;  /* 0x0000000a0b0a7212 */ /* 0x000fe200078e3cff */
[----:B------:R-:W-:Y:S01]  /*48c0*/  IMAD.MOV.U32 R28, RZ, RZ, 0x1ca00000 ;  /* 0x1ca00000ff1c7424 */ /* 0x000fe200078e00ff */
[----:B------:R-:W-:Y:S01]  /*48d0*/  LOP3.LUT R5, R29, 0x800fffff, RZ, 0xc0, !PT ;  /* 0x800fffff1d057812 */ /* 0x000fe200078ec0ff */
[----:B------:R-:W-:Y:S01]  /*48e0*/  IMAD.MOV.U32 R12, RZ, RZ, 0x1 ;  /* 0x00000001ff0c7424 */ /* 0x000fe200078e00ff */
[----:B------:R-:W-:Y:S01]  /*48f0*/  LOP3.LUT R11, R11, R10, RZ, 0x3c, !PT ;  /* 0x0000000a0b0b7212 */ /* 0x000fe200078e3cff */
[----:B------:R-:W-:Y:S01]  /*4900*/  BSSY.RECONVERGENT B0, `(.L_x_297) ;  /* 0x0000059000007945 */ /* 0x000fe20003800200 */
[----:B------:R-:W-:-:S02]  /*4910*/  LOP3.LUT R7, R5, 0x3ff00000, RZ, 0xfc, !PT ;  /* 0x3ff0000005077812 */ /* 0x000fc400078efcff */
[C---:B------:R-:W-:Y:S02]  /*4920*/  FSETP.GEU.AND P3, PT, |R11|.reuse, 1.469367938527859385e-39, PT ;  /* 0x001000000b00780b */ /* 0x040fe40003f6e200 */
[----:B------:R-:W-:Y:S02]  /*4930*/  MOV R5, R29 ;  /* 0x0000001d00057202 */ /* 0x000fe40000000f00 */
[----:B------:R-:W-:Y:S02]  /*4940*/  LOP3.LUT R22, R11, 0x7ff00000, RZ, 0xc0, !PT ;  /* 0x7ff000000b167812 */ /* 0x000fe400078ec0ff */
[----:B------:R-:W-:Y:S02]  /*4950*/  LOP3.LUT R25, R29, 0x7ff00000, RZ, 0xc0, !PT ;  /* 0x7ff000001d197812 */ /* 0x000fe400078ec0ff */
[----:B------:R-:W-:Y:S02]  /*4960*/  @!P0 DMUL R6, R4, 8.98846567431157953865e+307 ;  /* 0x7fe0000004068828 */ /* 0x000fe40000000000 */
[----:B------:R-:W-:-:S03]  /*4970*/  ISETP.GE.U32.AND P2, PT, R22, R25, PT ;  /* 0x000000191600720c */ /* 0x000fc60003f46070 */
[----:B------:R-:W-:Y:S01]  /*4980*/  @!P3 LOP3.LUT R8, R5, 0x7ff00000, RZ, 0xc0, !PT ;  /* 0x7ff000000508b812 */ /* 0x000fe200078ec0ff */
[----:B------:R-:W0:Y:S03]  /*4990*/  MUFU.RCP64H R13, R7 ;  /* 0x00000007000d7308 */ /* 0x000e260000001800 */
[----:B------:R-:W-:Y:S02]  /*49a0*/  @!P3 ISETP.GE.U32.AND P4, PT, R22, R8, PT ;  /* 0x000000081600b20c */ /* 0x000fe40003f86070 */
[C---:B------:R-:W-:Y:S02]  /*49b0*/  SEL R8, R28.reuse, 0x63400000, !P2 ;  /* 0x634000001c087807 */ /* 0x040fe40005000000 */
[----:B------:R-:W-:Y:S02]  /*49c0*/  @!P3 SEL R14, R28, 0x63400000, !P4 ;  /* 0x634000001c0eb807 */ /* 0x000fe40006000000 */
[--C-:B------:R-:W-:Y:S01]  /*49d0*/  LOP3.LUT R9, R8, 0x800fffff, R11.reuse, 0xf8, !PT ;  /* 0x800fffff08097812 */ /* 0x100fe200078ef80b */
[----:B------:R-:W-:Y:S01]  /*49e0*/  IMAD.MOV.U32 R8, RZ, RZ, R10 ;  /* 0x000000ffff087224 */ /* 0x000fe200078e000a */
[----:B------:R-:W-:-:S04]  /*49f0*/  @!P3 LOP3.LUT R14, R14, 0x80000000, R11, 0xf8, !PT ;  /* 0x800000000e0eb812 */ /* 0x000fc800078ef80b */
[----:B------:R-:W-:Y:S01]  /*4a00*/  @!P3 LOP3.LUT R15, R14, 0x100000, RZ, 0xfc, !PT ;  /* 0x001000000e0fb812 */ /* 0x000fe200078efcff */
[----:B------:R-:W-:-:S06]  /*4a10*/  @!P3 IMAD.MOV.U32 R14, RZ, RZ, RZ ;  /* 0x000000ffff0eb224 */ /* 0x000fcc00078e00ff */
[----:B------:R-:W-:Y:S02]  /*4a20*/  @!P3 DFMA R8, R8, 2, -R14 ;  /* 0x400000000808b82b */ /* 0x000fe4000000080e */
[----:B0-----:R-:W-:-:S08]  /*4a30*/  DFMA R14, R12, -R6, 1 ;  /* 0x3ff000000c0e742b */ /* 0x001fd00000000806 */
[----:B------:R-:W-:-:S08]  /*4a40*/  DFMA R14, R14, R14, R14 ;  /* 0x0000000e0e0e722b */ /* 0x000fd0000000000e */
[----:B------:R-:W-:-:S08]  /*4a50*/  DFMA R12, R12, R14, R12 ;  /* 0x0000000e0c0c722b */ /* 0x000fd0000000000c */
[----:B------:R-:W-:-:S08]  /*4a60*/  DFMA R14, R12, -R6, 1 ;  /* 0x3ff000000c0e742b */ /* 0x000fd00000000806 */
[----:B------:R-:W-:-:S08]  /*4a70*/  DFMA R12, R12, R14, R12 ;  /* 0x0000000e0c0c722b */ /* 0x000fd0000000000c */
[----:B------:R-:W-:-:S08]  /*4a80*/  DMUL R14, R12, R8 ;  /* 0x000000080c0e7228 */ /* 0x000fd00000000000 */
[----:B------:R-:W-:-:S08]  /*4a90*/  DFMA R20, R14, -R6, R8 ;  /* 0x800000060e14722b */ /* 0x000fd00000000008 */
[----:B------:R-:W-:Y:S01]  /*4aa0*/  DFMA R12, R12, R20, R14 ;  /* 0x000000140c0c722b */ /* 0x000fe2000000000e */
[----:B------:R-:W-:Y:S01]  /*4ab0*/  IMAD.MOV.U32 R20, RZ, RZ, R22 ;  /* 0x000000ffff147224 */ /* 0x000fe200078e0016 */
[----:B------:R-:W-:Y:S01]  /*4ac0*/  @!P3 LOP3.LUT R20, R9, 0x7ff00000, RZ, 0xc0, !PT ;  /* 0x7ff000000914b812 */ /* 0x000fe200078ec0ff */
[----:B------:R-:W-:Y:S01]  /*4ad0*/  IMAD.MOV.U32 R21, RZ, RZ, R25 ;  /* 0x000000ffff157224 */ /* 0x000fe200078e0019 */
[----:B------:R-:W-:-:S03]  /*4ae0*/  @!P0 LOP3.LUT R21, R7, 0x7ff00000, RZ, 0xc0, !PT ;  /* 0x7ff0000007158812 */ /* 0x000fc600078ec0ff */
[----:B------:R-:W-:-:S05]  /*4af0*/  VIADD R14, R20, 0xffffffff ;  /* 0xffffffff140e7836 */ /* 0x000fca0000000000 */
[----:B------:R-:W-:Y:S02]  /*4b00*/  ISETP.GT.U32.AND P0, PT, R14, 0x7feffffe, PT ;  /* 0x7feffffe0e00780c */ /* 0x000fe40003f04070 */
[----:B------:R-:W-:-:S04]  /*4b10*/  IADD3 R14, PT, PT, R21, -0x1, RZ ;  /* 0xffffffff150e7810 */ /* 0x000fc80007ffe0ff */
[----:B------:R-:W-:-:S13]  /*4b20*/  ISETP.GT.U32.OR P0, PT, R14, 0x7feffffe, P0 ;  /* 0x7feffffe0e00780c */ /* 0x000fda0000704470 */
[----:B------:R-:W-:Y:S05]  /*4b30*/  @P0 BRA `(.L_x_298) ;  /* 0x0000000000740947 */ /* 0x000fea0003800000 */
[----:B------:R-:W-:-:S04]  /*4b40*/  LOP3.LUT R10, R5, 0x7ff00000, RZ, 0xc0, !PT ;  /* 0x7ff00000050a7812 */ /* 0x000fc800078ec0ff */
[CC--:B------:R-:W-:Y:S02]  /*4b50*/  VIADDMNMX R11, R22.reuse, -R10.reuse, 0xb9600000, !PT ;  /* 0xb9600000160b7446 */ /* 0x0c0fe4000780090a */
[----:B------:R-:W-:Y:S01]  /*4b60*/  ISETP.GE.U32.AND P0, PT, R22, R10, PT ;  /* 0x0000000a1600720c */ /* 0x000fe20003f06070 */
[----:B------:R-:W-:Y:S01]  /*4b70*/  IMAD.MOV.U32 R10, RZ, RZ, RZ ;  /* 0x000000ffff0a7224 */ /* 0x000fe200078e00ff */
        /* <DEDUP_REMOVED lines=8> */
[----:B------:R-:W-:-:S09]  /*4c00*/  IMAD.MOV.U32 R10, RZ, RZ, RZ ;  /* 0x000000ffff0a7224 */ /* 0x000fd200078e00ff */
        /* <DEDUP_REMOVED lines=16> */
.L_x_298:
        /* <DEDUP_REMOVED lines=12> */
[----:B------:R-:W-:Y:S02]  /*4dd0*/  @!P0 IMAD.MOV.U32 R14, RZ, RZ, RZ ;  /* 0x000000ffff0e8224 */ /* 0x000fe400078e00ff */
[----:B------:R-:W-:Y:S02]  /*4de0*/  @!P0 IMAD.MOV.U32 R15, RZ, RZ, R10 ;  /* 0x000000ffff0f8224 */ /* 0x000fe400078e000a */
[----:B------:R-:W-:Y:S02]  /*4df0*/  @P0 IMAD.MOV.U32 R14, RZ, RZ, RZ ;  /* 0x000000ffff0e0224 */ /* 0x000fe400078e00ff */
[----:B------:R-:W-:Y:S01]  /*4e00*/  @P0 IMAD.MOV.U32 R15, RZ, RZ, R4 ;  /* 0x000000ffff0f0224 */ /* 0x000fe200078e0004 */
[----:B------:R-:W-:Y:S06]  /*4e10*/  BRA `(.L_x_299) ;  /* 0x00000000001c7947 */ /* 0x000fec0003800000 */
.L_x_301:
[----:B------:R-:W-:-:S05]  /*4e20*/  LOP3.LUT R14, R5, 0x80000, RZ, 0xfc, !PT ;  /* 0x00080000050e7812 */ /* 0x000fca00078efcff */
[----:B------:R-:W-:Y:S01]  /*4e30*/  IMAD.MOV.U32 R15, RZ, RZ, R14 ;  /* 0x000000ffff0f7224 */ /* 0x000fe200078e000e */
[----:B------:R-:W-:Y:S01]  /*4e40*/  MOV R14, R4 ;  /* 0x00000004000e7202 */ /* 0x000fe20000000f00 */
[----:B------:R-:W-:Y:S06]  /*4e50*/  BRA `(.L_x_299) ;  /* 0x00000000000c7947 */ /* 0x000fec0003800000 */
.L_x_300:
[----:B------:R-:W-:-:S05]  /*4e60*/  LOP3.LUT R14, R11, 0x80000, RZ, 0xfc, !PT ;  /* 0x000800000b0e7812 */ /* 0x000fca00078efcff */
[----:B------:R-:W-:Y:S02]  /*4e70*/  IMAD.MOV.U32 R15, RZ, RZ, R14 ;  /* 0x000000ffff0f7224 */ /* 0x000fe400078e000e */
[----:B------:R-:W-:-:S07]  /*4e80*/  IMAD.MOV.U32 R14, RZ, RZ, R10 ;  /* 0x000000ffff0e7224 */ /* 0x000fce00078e000a */
.L_x_299:
[----:B------:R-:W-:Y:S05]  /*4e90*/  BSYNC.RECONVERGENT B0 ;  /* 0x0000000000007941 */ /* 0x000fea0003800200 */
.L_x_297:
[----:B------:R-:W-:Y:S02]  /*4ea0*/  IMAD.MOV.U32 R4, RZ, RZ, R0 ;  /* 0x000000ffff047224 */ /* 0x000fe400078e0000 */
[----:B------:R-:W-:Y:S02]  /*4eb0*/  IMAD.MOV.U32 R5, RZ, RZ, 0x0 ;  /* 0x00000000ff057424 */ /* 0x000fe400078e00ff */
[----:B------:R-:W-:Y:S02]  /*4ec0*/  IMAD.MOV.U32 R6, RZ, RZ, R14 ;  /* 0x000000ffff067224 */ /* 0x000fe400078e000e */
[----:B------:R-:W-:Y:S01]  /*4ed0*/  IMAD.MOV.U32 R7, RZ, RZ, R15 ;  /* 0x000000ffff077224 */ /* 0x000fe200078e000f */
[----:B------:R-:W-:Y:S06]  /*4ee0*/  RET.REL.NODEC R4 `(_ZN3cub18CUB_300001_SM_10006detail9transform16transform_kernelINS2_10policy_hubILb1EN4cuda3std3__45tupleIJN6thrust24THRUST_300001_SM_1000_NS6detail15normal_iteratorINSA_10device_ptrIiEEEENSA_17counting_iteratorIiNSA_11use_defaultESH_SH_EEEEEE10policy1000Ei12inv1_functorSF_JPiSI_EEEvT0_iT1_T2_DpNS2_10kernel_argIT3_EE) ;  /* 0xffffffb004447950 */ /* 0x000fec0003c3ffff */
.L_x_302:
        /* <DEDUP_REMOVED lines=9> */
.L_x_311:


//--------------------- .text._ZN3cub18CUB_300001_SM_10006detail8for_each13static_kernelINS2_12policy_hub_t12policy_500_tElN6thrust24THRUST_300001_SM_1000_NS8cuda_cub6__fill7functorINS7_6detail15normal_iteratorINS7_10device_ptrIiEEEEiEEEEvT0_T1_ --------------------------
	.section	.text._ZN3cub18CUB_300001_SM_10006detail8for_each13static_kernelINS2_12policy_hub_t12policy_500_tElN6thrust24THRUST_300001_SM_1000_NS8cuda_cub6__fill7functorINS7_6detail15normal_iteratorINS7_10device_ptrIiEEEEiEEEEvT0_T1_,"ax",@progbits
	.align	128
        .global         _ZN3cub18CUB_300001_SM_10006detail8for_each13static_kernelINS2_12policy_hub_t12policy_500_tElN6thrust24THRUST_300001_SM_1000_NS8cuda_cub6__fill7functorINS7_6detail15normal_iteratorINS7_10device_ptrIiEEEEiEEEEvT0_T1_
        .type           _ZN3cub18CUB_300001_SM_10006detail8for_each13static_kernelINS2_12policy_hub_t12policy_500_tElN6thrust24THRUST_300001_SM_1000_NS8cuda_cub6__fill7functorINS7_6detail15normal_iteratorINS7_10device_ptrIiEEEEiEEEEvT0_T1_,@function
        .size           _ZN3cub18CUB_300001_SM_10006detail8for_each13static_kernelINS2_12policy_hub_t12policy_500_tElN6thrust24THRUST_300001_SM_1000_NS8cuda_cub6__fill7functorINS7_6detail15normal_iteratorINS7_10device_ptrIiEEEEiEEEEvT0_T1_,(.L_x_314 - _ZN3cub18CUB_300001_SM_10006detail8for_each13static_kernelINS2_12policy_hub_t12policy_500_tElN6thrust24THRUST_300001_SM_1000_NS8cuda_cub6__fill7functorINS7_6detail15normal_iteratorINS7_10device_ptrIiEEEEiEEEEvT0_T1_)
        .other          _ZN3cub18CUB_300001_SM_10006detail8for_each13static_kernelINS2_12policy_hub_t12policy_500_tElN6thrust24THRUST_300001_SM_1000_NS8cuda_cub6__fill7functorINS7_6detail15normal_iteratorINS7_10device_ptrIiEEEEiEEEEvT0_T1_,@"STO_CUDA_ENTRY STV_DEFAULT"
_ZN3cub18CUB_300001_SM_10006detail8for_each13static_kernelINS2_12policy_hub_t12policy_500_tElN6thrust24THRUST_300001_SM_1000_NS8cuda_cub6__fill7functorINS7_6detail15normal_iteratorINS7_10device_ptrIiEEEEiEEEEvT0_T1_:
.text._ZN3cub18CUB_300001_SM_10006detail8for_each13static_kernelINS2_12policy_hub_t12policy_500_tElN6thrust24THRUST_300001_SM_1000_NS8cuda_cub6__fill7functorINS7_6detail15normal_iteratorINS7_10device_ptrIiEEEEiEEEEvT0_T1_:
[----:B------:R-:W-:Y:S08]  /*0000*/  LDC R1, c[0x0][0x37c] ;  /* 0x0000df00ff017b82 */ /* 0x000ff00000000800 */
[----:B------:R-:W0:Y:S01]  /*0010*/  S2UR UR4, SR_CTAID.X ;  /* 0x00000000000479c3 */ /* 0x000e220000002500 */
[----:B------:R-:W1:Y:S01]  /*0020*/  LDCU.64 UR6, c[0x0][0x380] ;  /* 0x00007000ff0677ac */ /* 0x000e620008000a00 */
[----:B------:R-:W2:Y:S01]  /*0030*/  LDCU.64 UR8, c[0x0][0x358] ;  /* 0x00006b00ff0877ac */ /* 0x000ea20008000a00 */
[----:B0-----:R-:W-:-:S04]  /*0040*/  UIMAD.WIDE.U32 UR4, UR4, 0x200, URZ ;  /* 0x00000200040478a5 */ /* 0x001fc8000f8e00ff */
[----:B-1----:R-:W-:-:S04]  /*0050*/  UIADD3 UR6, UP0, UPT, -UR4, UR6, URZ ;  /* 0x0000000604067290 */ /* 0x002fc8000ff1e1ff */
[----:B------:R-:W-:Y:S02]  /*0060*/  UIADD3.X UR7, UPT, UPT, ~UR5, UR7, URZ, UP0, !UPT ;  /* 0x0000000705077290 */ /* 0x000fe400087fe5ff */
[----:B------:R-:W-:-:S04]  /*0070*/  UISETP.GE.U32.AND UP0, UPT, UR6, 0x200, UPT ;  /* 0x000002000600788c */ /* 0x000fc8000bf06070 */
[----:B------:R-:W-:-:S09]  /*0080*/  UISETP.GE.AND.EX UP0, UPT, UR7, URZ, UPT, UP0 ;  /* 0x000000ff0700728c */ /* 0x000fd2000bf06300 */
[----:B--2---:R-:W-:Y:S05]  /*0090*/  BRA.U !UP0, `(.L_x_303) ;  /* 0x0000000108287547 */ /* 0x004fea000b800000 */
[----:B------:R-:W0:Y:S01]  /*00a0*/  S2R R0, SR_TID.X ;  /* 0x0000000000007919 */ /* 0x000e220000002100 */
[----:B------:R-:W1:Y:S01]  /*00b0*/  LDCU.64 UR6, c[0x0][0x388] ;  /* 0x00007100ff0677ac */ /* 0x000e620008000a00 */
[----:B------:R-:W2:Y:S01]  /*00c0*/  LDC R5, c[0x0][0x390] ;  /* 0x0000e400ff057b82 */ /* 0x000ea20000000800 */
[----:B0-----:R-:W-:-:S05]  /*00d0*/  IADD3 R0, P0, PT, R0, UR4, RZ ;  /* 0x0000000400007c10 */ /* 0x001fca000ff1e0ff */
[----:B------:R-:W-:Y:S01]  /*00e0*/  IMAD.X R3, RZ, RZ, UR5, P0 ;  /* 0x00000005ff037e24 */ /* 0x000fe200080e06ff */
[----:B-1----:R-:W-:-:S04]  /*00f0*/  LEA R2, P0, R0, UR6, 0x2 ;  /* 0x0000000600027c11 */ /* 0x002fc8000f8010ff */
[----:B------:R-:W-:-:S05]  /*0100*/  LEA.HI.X R3, R0, UR7, R3, 0x2, P0 ;  /* 0x0000000700037c11 */ /* 0x000fca00080f1403 */
[----:B--2---:R-:W-:Y:S04]  /*0110*/  STG.E desc[UR8][R2.64], R5 ;  /* 0x0000000502007986 */ /* 0x004fe8000c101908 */
[----:B------:R-:W-:Y:S01]  /*0120*/  STG.E desc[UR8][R2.64+0x400], R5 ;  /* 0x0004000502007986 */ /* 0x000fe2000c101908 */
[----:B------:R-:W-:Y:S05]  /*0130*/  EXIT ;  /* 0x000000000000794d */ /* 0x000fea0003800000 */
.L_x_303:
[----:B------:R-:W0:Y:S01]  /*0140*/  S2R R0, SR_TID.X ;  /* 0x0000000000007919 */ /* 0x000e220000002100 */
[----:B------:R-:W-:Y:S01]  /*0150*/  USHF.R.S32.HI UR7, URZ, 0x1f, UR6 ;  /* 0x0000001fff077899 */ /* 0x000fe20008011406 */
[----:B------:R-:W1:Y:S05]  /*0160*/  LDCU.64 UR10, c[0x0][0x388] ;  /* 0x00007100ff0a77ac */ /* 0x000e6a0008000a00 */
[----:B------:R-:W-:Y:S02]  /*0170*/  IMAD.U32 R2, RZ, RZ, UR7 ;  /* 0x00000007ff027e24 */ /* 0x000fe4000f8e00ff */
[----:B------:R-:W-:Y:S01]  /*0180*/  IMAD.U32 R4, RZ, RZ, UR7 ;  /* 0x00000007ff047e24 */ /* 0x000fe2000f8e00ff */
[----:B0-----:R-:W-:-:S04]  /*0190*/  ISETP.LT.U32.AND P0, PT, R0, UR6, PT ;  /* 0x0000000600007c0c */ /* 0x001fc8000bf01070 */
[----:B------:R-:W-:Y:S01]  /*01a0*/  ISETP.GT.AND.EX P0, PT, R2, RZ, PT, P0 ;  /* 0x000000ff0200720c */ /* 0x000fe20003f04300 */
[C---:B------:R-:W-:Y:S01]  /*01b0*/  VIADD R2, R0.reuse, 0x100 ;  /* 0x0000010000027836 */ /* 0x040fe20000000000 */
[----:B------:R-:W-:-:S04]  /*01c0*/  IADD3 R0, P2, PT, R0, UR4, RZ ;  /* 0x0000000400007c10 */ /* 0x000fc8000ff5e0ff */
[----:B------:R-:W-:Y:S01]  /*01d0*/  ISETP.LT.U32.AND P1, PT, R2, UR6, PT ;  /* 0x0000000602007c0c */ /* 0x000fe2000bf21070 */
[----:B------:R-:W-:Y:S01]  /*01e0*/  IMAD.X R3, RZ, RZ, UR5, P2 ;  /* 0x00000005ff037e24 */ /* 0x000fe200090e06ff */
[----:B-1----:R-:W-:Y:S02]  /*01f0*/  LEA R2, P2, R0, UR10, 0x2 ;  /* 0x0000000a00027c11 */ /* 0x002fe4000f8410ff */
[----:B------:R-:W-:Y:S02]  /*0200*/  ISETP.GT.AND.EX P1, PT, R4, RZ, PT, P1 ;  /* 0x000000ff0400720c */ /* 0x000fe40003f24310 */
[----:B------:R-:W-:Y:S01]  /*0210*/  LEA.HI.X R3, R0, UR11, R3, 0x2, P2 ;  /* 0x0000000b00037c11 */ /* 0x000fe200090f1403 */
[----:B------:R-:W0:Y:S04]  /*0220*/  @P0 LDC R5, c[0x0][0x390] ;  /* 0x0000e400ff050b82 */ /* 0x000e280000000800 */
[----:B0-----:R0:W-:Y:S06]  /*0230*/  @P0 STG.E desc[UR8][R2.64], R5 ;  /* 0x0000000502000986 */ /* 0x0011ec000c101908 */
[----:B------:R-:W-:Y:S05]  /*0240*/  @!P1 EXIT ;  /* 0x000000000000994d */ /* 0x000fea0003800000 */
[----:B0-----:R-:W0:Y:S02]  /*0250*/  LDC R5, c[0x0][0x390] ;  /* 0x0000e400ff057b82 */ /* 0x001e240000000800 */
[----:B0-----:R-:W-:Y:S01]  /*0260*/  STG.E desc[UR8][R2.64+0x400], R5 ;  /* 0x0004000502007986 */ /* 0x001fe2000c101908 */
[----:B------:R-:W-:Y:S05]  /*0270*/  EXIT ;  /* 0x000000000000794d */ /* 0x000fea0003800000 */
.L_x_304:
        /* <DEDUP_REMOVED lines=16> */
.L_x_314:


//--------------------- .text._ZN3cub18CUB_300001_SM_10006detail8for_each13static_kernelINS2_12policy_hub_t12policy_500_tEmN6thrust24THRUST_300001_SM_1000_NS8cuda_cub20__uninitialized_fill7functorINS7_10device_ptrIiEEiEEEEvT0_T1_ --------------------------
	.section	.text._ZN3cub18CUB_300001_SM_10006detail8for_each13static_kernelINS2_12policy_hub_t12policy_500_tEmN6thrust24THRUST_300001_SM_1000_NS8cuda_cub20__uninitialized_fill7functorINS7_10device_ptrIiEEiEEEEvT0_T1_,"ax",@progbits
	.align	128
        .global         _ZN3cub18CUB_300001_SM_10006detail8for_each13static_kernelINS2_12policy_hub_t12policy_500_tEmN6thrust24THRUST_300001_SM_1000_NS8cuda_cub20__uninitialized_fill7functorINS7_10device_ptrIiEEiEEEEvT0_T1_
        .type           _ZN3cub18CUB_300001_SM_10006detail8for_each13static_kernelINS2_12policy_hub_t12policy_500_tEmN6thrust24THRUST_300001_SM_1000_NS8cuda_cub20__uninitialized_fill7functorINS7_10device_ptrIiEEiEEEEvT0_T1_,@function
        .size           _ZN3cub18CUB_300001_SM_10006detail8for_each13static_kernelINS2_12policy_hub_t12policy_500_tEmN6thrust24THRUST_300001_SM_1000_NS8cuda_cub20__uninitialized_fill7functorINS7_10device_ptrIiEEiEEEEvT0_T1_,(.L_x_315 - _ZN3cub18CUB_300001_SM_10006detail8for_each13static_kernelINS2_12policy_hub_t12policy_500_tEmN6thrust24THRUST_300001_SM_1000_NS8cuda_cub20__uninitialized_fill7functorINS7_10device_ptrIiEEiEEEEvT0_T1_)
        .other          _ZN3cub18CUB_300001_SM_10006detail8for_each13static_kernelINS2_12policy_hub_t12policy_500_tEmN6thrust24THRUST_300001_SM_1000_NS8cuda_cub20__uninitialized_fill7functorINS7_10device_ptrIiEEiEEEEvT0_T1_,@"STO_CUDA_ENTRY STV_DEFAULT"
_ZN3cub18CUB_300001_SM_10006detail8for_each13static_kernelINS2_12policy_hub_t12policy_500_tEmN6thrust24THRUST_300001_SM_1000_NS8cuda_cub20__uninitialized_fill7functorINS7_10device_ptrIiEEiEEEEvT0_T1_:
.text._ZN3cub18CUB_300001_SM_10006detail8for_each13static_kernelINS2_12policy_hub_t12policy_500_tEmN6thrust24THRUST_300001_SM_1000_NS8cuda_cub20__uninitialized_fill7functorINS7_10device_ptrIiEEiEEEEvT0_T1_:
        /* <DEDUP_REMOVED lines=8> */
[----:B------:R-:W-:-:S09]  /*0080*/  UISETP.GE.U32.AND.EX UP0, UPT, UR7, URZ, UPT, UP0 ;  /* 0x000000ff0700728c */ /* 0x000fd2000bf06100 */
        /* <DEDUP_REMOVED lines=11> */
.L_x_305:
[----:B------:R-:W0:Y:S01]  /*0140*/  S2R R0, SR_TID.X ;  /* 0x0000000000007919 */ /* 0x000e220000002100 */
[----:B------:R-:W-:Y:S01]  /*0150*/  IMAD.U32 R2, RZ, RZ, UR7 ;  /* 0x00000007ff027e24 */ /* 0x000fe2000f8e00ff */
[----:B------:R-:W1:Y:S01]  /*0160*/  LDCU.64 UR10, c[0x0][0x388] ;  /* 0x00007100ff0a77ac */ /* 0x000e620008000a00 */
[----:B------:R-:W-:Y:S01]  /*0170*/  IMAD.U32 R4, RZ, RZ, UR7 ;  /* 0x00000007ff047e24 */ /* 0x000fe2000f8e00ff */
[----:B0-----:R-:W-:-:S04]  /*0180*/  ISETP.LT.U32.AND P0, PT, R0, UR6, PT ;  /* 0x0000000600007c0c */ /* 0x001fc8000bf01070 */
[----:B------:R-:W-:Y:S01]  /*0190*/  ISETP.GT.U32.AND.EX P0, PT, R2, RZ, PT, P0 ;  /* 0x000000ff0200720c */ /* 0x000fe20003f04100 */
[C---:B------:R-:W-:Y:S01]  /*01a0*/  VIADD R2, R0.reuse, 0x100 ;  /* 0x0000010000027836 */ /* 0x040fe20000000000 */
[----:B------:R-:W-:-:S04]  /*01b0*/  IADD3 R0, P2, PT, R0, UR4, RZ ;  /* 0x0000000400007c10 */ /* 0x000fc8000ff5e0ff */
[----:B------:R-:W-:Y:S01]  /*01c0*/  ISETP.LT.U32.AND P1, PT, R2, UR6, PT ;  /* 0x0000000602007c0c */ /* 0x000fe2000bf21070 */
[----:B------:R-:W-:Y:S01]  /*01d0*/  IMAD.X R3, RZ, RZ, UR5, P2 ;  /* 0x00000005ff037e24 */ /* 0x000fe200090e06ff */
[----:B-1----:R-:W-:Y:S02]  /*01e0*/  LEA R2, P2, R0, UR10, 0x2 ;  /* 0x0000000a00027c11 */ /* 0x002fe4000f8410ff */
[----:B------:R-:W-:Y:S02]  /*01f0*/  ISETP.GT.U32.AND.EX P1, PT, R4, RZ, PT, P1 ;  /* 0x000000ff0400720c */ /* 0x000fe40003f24110 */
[----:B------:R-:W-:Y:S01]  /*0200*/  LEA.HI.X R3, R0, UR11, R3, 0x2, P2 ;  /* 0x0000000b00037c11 */ /* 0x000fe200090f1403 */
[----:B------:R-:W0:Y:S04]  /*0210*/  @P0 LDC R5, c[0x0][0x390] ;  /* 0x0000e400ff050b82 */ /* 0x000e280000000800 */
[----:B0-----:R0:W-:Y:S06]  /*0220*/  @P0 STG.E desc[UR8][R2.64], R5 ;  /* 0x0000000502000986 */ /* 0x0011ec000c101908 */
[----:B------:R-:W-:Y:S05]  /*0230*/  @!P1 EXIT ;  /* 0x000000000000994d */ /* 0x000fea0003800000 */
[----:B0-----:R-:W0:Y:S02]  /*0240*/  LDC R5, c[0x0][0x390] ;  /* 0x0000e400ff057b82 */ /* 0x001e240000000800 */
[----:B0-----:R-:W-:Y:S01]  /*0250*/  STG.E desc[UR8][R2.64+0x400], R5 ;  /* 0x0004000502007986 */ /* 0x001fe2000c101908 */
[----:B------:R-:W-:Y:S05]  /*0260*/  EXIT ;  /* 0x000000000000794d */ /* 0x000fea0003800000 */
.L_x_306:
        /* <DEDUP_REMOVED lines=9> */
.L_x_315:


//--------------------- .text._ZN3cub18CUB_300001_SM_10006detail11EmptyKernelIvEEvv --------------------------
	.section	.text._ZN3cub18CUB_300001_SM_10006detail11EmptyKernelIvEEvv,"ax",@progbits
	.align	128
        .global         _ZN3cub18CUB_300001_SM_10006detail11EmptyKernelIvEEvv
        .type           _ZN3cub18CUB_300001_SM_10006detail11EmptyKernelIvEEvv,@function
        .size           _ZN3cub18CUB_300001_SM_10006detail11EmptyKernelIvEEvv,(.L_x_316 - _ZN3cub18CUB_300001_SM_10006detail11EmptyKernelIvEEvv)
        .other          _ZN3cub18CUB_300001_SM_10006detail11EmptyKernelIvEEvv,@"STO_CUDA_ENTRY STV_DEFAULT"
_ZN3cub18CUB_300001_SM_10006detail11EmptyKernelIvEEvv:
.text._ZN3cub18CUB_300001_SM_10006detail11EmptyKernelIvEEvv:
[----:B------:R-:W-:Y:S01]  /*0000*/  LDC R1, c[0x0][0x37c] ;  /* 0x0000df00ff017b82 */ /* 0x000fe20000000800 */
[----:B------:R-:W-:Y:S05]  /*0010*/  EXIT ;  /* 0x000000000000794d */ /* 0x000fea0003800000 */
.L_x_307:
        /* <DEDUP_REMOVED lines=14> */
.L_x_316:


//--------------------- .nv.shared.reserved.0     --------------------------
	.section	.nv.shared.reserved.0,"aw",@nobits
	.weak		__nv_reservedSMEM_offset_0_alias
	.size		__nv_reservedSMEM_offset_0_alias, 0, 64
	.other		__nv_reservedSMEM_offset_0_alias,@"STO_CUDA_RESERVED_SHARED STV_DEFAULT"
__nv_reservedSMEM_offset_0_alias:
	.zero		0
	.zero		64


//--------------------- .nv.global                --------------------------
	.section	.nv.global,"aw",@nobits
.nv.global:
	.type		_ZN30_INTERNAL_18e6dbbb_4_k_cu_main6thrust24THRUST_300001_SM_1000_NS3seqE,@object
	.size		_ZN30_INTERNAL_18e6dbbb_4_k_cu_main6thrust24THRUST_300001_SM_1000_NS3seqE,(_ZN30_INTERNAL_18e6dbbb_4_k_cu_main4cuda3std3__48in_placeE - _ZN30_INTERNAL_18e6dbbb_4_k_cu_main6thrust24THRUST_300001_SM_1000_NS3seqE)
_ZN30_INTERNAL_18e6dbbb_4_k_cu_main6thrust24THRUST_300001_SM_1000_NS3seqE:
	.zero		1
	.type		_ZN30_INTERNAL_18e6dbbb_4_k_cu_main4cuda3std3__48in_placeE,@object
	.size		_ZN30_INTERNAL_18e6dbbb_4_k_cu_main4cuda3std3__48in_placeE,(_ZN30_INTERNAL_18e6dbbb_4_k_cu_main4cuda3std6ranges3__45__cpo4sizeE - _ZN30_INTERNAL_18e6dbbb_4_k_cu_main4cuda3std3__48in_placeE)
_ZN30_INTERNAL_18e6dbbb_4_k_cu_main4cuda3std3__48in_placeE:
	.zero		1
	.type		_ZN30_INTERNAL_18e6dbbb_4_k_cu_main4cuda3std6ranges3__45__cpo4sizeE,@object
	.size		_ZN30_INTERNAL_18e6dbbb_4_k_cu_main4cuda3std6ranges3__45__cpo4sizeE,(_ZN30_INTERNAL_18e6dbbb_4_k_cu_main6thrust24THRUST_300001_SM_1000_NS12placeholders2_3E - _ZN30_INTERNAL_18e6dbbb_4_k_cu_main4cuda3std6ranges3__45__cpo4sizeE)
_ZN30_INTERNAL_18e6dbbb_4_k_cu_main4cuda3std6ranges3__45__cpo4sizeE:
	.zero		1
	.type		_ZN30_INTERNAL_18e6dbbb_4_k_cu_main6thrust24THRUST_300001_SM_1000_NS12placeholders2_3E,@object
	.size		_ZN30_INTERNAL_18e6dbbb_4_k_cu_main6thrust24THRUST_300001_SM_1000_NS12placeholders2_3E,(_ZN30_INTERNAL_18e6dbbb_4_k_cu_main4cuda3std3__45__cpo6cbeginE - _ZN30_INTERNAL_18e6dbbb_4_k_cu_main6thrust24THRUST_300001_SM_1000_NS12placeholders2_3E)
_ZN30_INTERNAL_18e6dbbb_4_k_cu_main6thrust24THRUST_300001_SM_1000_NS12placeholders2_3E:
	.zero		1
	.type		_ZN30_INTERNAL_18e6dbbb_4_k_cu_main4cuda3std3__45__cpo6cbeginE,@object
	.size		_ZN30_INTERNAL_18e6dbbb_4_k_cu_main4cuda3std3__45__cpo6cbeginE,(_ZN30_INTERNAL_18e6dbbb_4_k_cu_main4cuda3std6ranges3__45__cpo6cbeginE - _ZN30_INTERNAL_18e6dbbb_4_k_cu_main4cuda3std3__45__cpo6cbeginE)
_ZN30_INTERNAL_18e6dbbb_4_k_cu_main4cuda3std3__45__cpo6cbeginE:
	.zero		1
	.type		_ZN30_INTERNAL_18e6dbbb_4_k_cu_main4cuda3std6ranges3__45__cpo6cbeginE,@object
	.size		_ZN30_INTERNAL_18e6dbbb_4_k_cu_main4cuda3std6ranges3__45__cpo6cbeginE,(_ZN30_INTERNAL_18e6dbbb_4_k_cu_main6thrust24THRUST_300001_SM_1000_NS12placeholders2_7E - _ZN30_INTERNAL_18e6dbbb_4_k_cu_main4cuda3std6ranges3__45__cpo6cbeginE)
_ZN30_INTERNAL_18e6dbbb_4_k_cu_main4cuda3std6ranges3__45__cpo6cbeginE:
	.zero		1
	.type		_ZN30_INTERNAL_18e6dbbb_4_k_cu_main6thrust24THRUST_300001_SM_1000_NS12placeholders2_7E,@object
	.size		_ZN30_INTERNAL_18e6dbbb_4_k_cu_main6thrust24THRUST_300001_SM_1000_NS12placeholders2_7E,(_ZN30_INTERNAL_18e6dbbb_4_k_cu_main4cuda3std3__45__cpo7crbeginE - _ZN30_INTERNAL_18e6dbbb_4_k_cu_main6thrust24THRUST_300001_SM_1000_NS12placeholders2_7E)
_ZN30_INTERNAL_18e6dbbb_4_k_cu_main6thrust24THRUST_300001_SM_1000_NS12placeholders2_7E:
	.zero		1
	.type		_ZN30_INTERNAL_18e6dbbb_4_k_cu_main4cuda3std3__45__cpo7crbeginE,@object
	.size		_ZN30_INTERNAL_18e6dbbb_4_k_cu_main4cuda3std3__45__cpo7crbeginE,(_ZN30_INTERNAL_18e6dbbb_4_k_cu_main4cuda3std6ranges3__45__cpo4nextE - _ZN30_INTERNAL_18e6dbbb_4_k_cu_main4cuda3std3__45__cpo7crbeginE)
_ZN30_INTERNAL_18e6dbbb_4_k_cu_main4cuda3std3__45__cpo7crbeginE:
	.zero		1
	.type		_ZN30_INTERNAL_18e6dbbb_4_k_cu_main4cuda3std6ranges3__45__cpo4nextE,@object
	.size		_ZN30_INTERNAL_18e6dbbb_4_k_cu_main4cuda3std6ranges3__45__cpo4nextE,(_ZN30_INTERNAL_18e6dbbb_4_k_cu_main4cuda3std6ranges3__45__cpo4swapE - _ZN30_INTERNAL_18e6dbbb_4_k_cu_main4cuda3std6ranges3__45__cpo4nextE)
_ZN30_INTERNAL_18e6dbbb_4_k_cu_main4cuda3std6ranges3__45__cpo4nextE:
	.zero		1
	.type		_ZN30_INTERNAL_18e6dbbb_4_k_cu_main4cuda3std6ranges3__45__cpo4swapE,@object
	.size		_ZN30_INTERNAL_18e6dbbb_4_k_cu_main4cuda3std6ranges3__45__cpo4swapE,(_ZN30_INTERNAL_18e6dbbb_4_k_cu_main6thrust24THRUST_300001_SM_1000_NS8cuda_cub10par_nosyncE - _ZN30_INTERNAL_18e6dbbb_4_k_cu_main4cuda3std6ranges3__45__cpo4swapE)
_ZN30_INTERNAL_18e6dbbb_4_k_cu_main4cuda3std6ranges3__45__cpo4swapE:
	.zero		1
	.type		_ZN30_INTERNAL_18e6dbbb_4_k_cu_main6thrust24THRUST_300001_SM_1000_NS8cuda_cub10par_nosyncE,@object
	.size		_ZN30_INTERNAL_18e6dbbb_4_k_cu_main6thrust24THRUST_300001_SM_1000_NS8cuda_cub10par_nosyncE,(_ZN30_INTERNAL_18e6dbbb_4_k_cu_main6thrust24THRUST_300001_SM_1000_NS12placeholders2_9E - _ZN30_INTERNAL_18e6dbbb_4_k_cu_main6thrust24THRUST_300001_SM_1000_NS8cuda_cub10par_nosyncE)
_ZN30_INTERNAL_18e6dbbb_4_k_cu_main6thrust24THRUST_300001_SM_1000_NS8cuda_cub10par_nosyncE:
	.zero		1
	.type		_ZN30_INTERNAL_18e6dbbb_4_k_cu_main6thrust24THRUST_300001_SM_1000_NS12placeholders2_9E,@object
	.size		_ZN30_INTERNAL_18e6dbbb_4_k_cu_main6thrust24THRUST_300001_SM_1000_NS12placeholders2_9E,(_ZN30_INTERNAL_18e6dbbb_4_k_cu_main4cuda3std3__432_GLOBAL__N__18e6dbbb_4_k_cu_main6ignoreE - _ZN30_INTERNAL_18e6dbbb_4_k_cu_main6thrust24THRUST_300001_SM_1000_NS12placeholders2_9E)
_ZN30_INTERNAL_18e6dbbb_4_k_cu_main6thrust24THRUST_300001_SM_1000_NS12placeholders2_9E:
	.zero		1
	.type		_ZN30_INTERNAL_18e6dbbb_4_k_cu_main4cuda3std3__432_GLOBAL__N__18e6dbbb_4_k_cu_main6ignoreE,@object
	.size		_ZN30_INTERNAL_18e6dbbb_4_k_cu_main4cuda3std3__432_GLOBAL__N__18e6dbbb_4_k_cu_main6ignoreE,(_ZN30_INTERNAL_18e6dbbb_4_k_cu_main4cuda3std6ranges3__45__cpo4dataE - _ZN30_INTERNAL_18e6dbbb_4_k_cu_main4cuda3std3__432_GLOBAL__N__18e6dbbb_4_k_cu_main6ignoreE)
_ZN30_INTERNAL_18e6dbbb_4_k_cu_main4cuda3std3__432_GLOBAL__N__18e6dbbb_4_k_cu_main6ignoreE:
	.zero		1
	.type		_ZN30_INTERNAL_18e6dbbb_4_k_cu_main4cuda3std6ranges3__45__cpo4dataE,@object
	.size		_ZN30_INTERNAL_18e6dbbb_4_k_cu_main4cuda3std6ranges3__45__cpo4dataE,(_ZN30_INTERNAL_18e6dbbb_4_k_cu_main6thrust24THRUST_300001_SM_1000_NS12placeholders2_1E - _ZN30_INTERNAL_18e6dbbb_4_k_cu_main4cuda3std6ranges3__45__cpo4dataE)
_ZN30_INTERNAL_18e6dbbb_4_k_cu_main4cuda3std6ranges3__45__cpo4dataE:
	.zero		1
	.type		_ZN30_INTERNAL_18e6dbbb_4_k_cu_main6thrust24THRUST_300001_SM_1000_NS12placeholders2_1E,@object
	.size		_ZN30_INTERNAL_18e6dbbb_4_k_cu_main6thrust24THRUST_300001_SM_1000_NS12placeholders2_1E,(_ZN30_INTERNAL_18e6dbbb_4_k_cu_main4cuda3std3__45__cpo5beginE - _ZN30_INTERNAL_18e6dbbb_4_k_cu_main6thrust24THRUST_300001_SM_1000_NS12placeholders2_1E)
_ZN30_INTERNAL_18e6dbbb_4_k_cu_main6thrust24THRUST_300001_SM_1000_NS12placeholders2_1E:
	.zero		1
	.type		_ZN30_INTERNAL_18e6dbbb_4_k_cu_main4cuda3std3__45__cpo5beginE,@object
	.size		_ZN30_INTERNAL_18e6dbbb_4_k_cu_main4cuda3std3__45__cpo5beginE,(_ZN30_INTERNAL_18e6dbbb_4_k_cu_main4cuda3std6ranges3__45__cpo5beginE - _ZN30_INTERNAL_18e6dbbb_4_k_cu_main4cuda3std3__45__cpo5beginE)
_ZN30_INTERNAL_18e6dbbb_4_k_cu_main4cuda3std3__45__cpo5beginE:
	.zero		1
	.type		_ZN30_INTERNAL_18e6dbbb_4_k_cu_main4cuda3std6ranges3__45__cpo5beginE,@object
	.size		_ZN30_INTERNAL_18e6dbbb_4_k_cu_main4cuda3std6ranges3__45__cpo5beginE,(_ZN30_INTERNAL_18e6dbbb_4_k_cu_main6thrust24THRUST_300001_SM_1000_NS12placeholders2_5E - _ZN30_INTERNAL_18e6dbbb_4_k_cu_main4cuda3std6ranges3__45__cpo5beginE)
_ZN30_INTERNAL_18e6dbbb_4_k_cu_main4cuda3std6ranges3__45__cpo5beginE:
	.zero		1
	.type		_ZN30_INTERNAL_18e6dbbb_4_k_cu_main6thrust24THRUST_300001_SM_1000_NS12placeholders2_5E,@object
	.size		_ZN30_INTERNAL_18e6dbbb_4_k_cu_main6thrust24THRUST_300001_SM_1000_NS12placeholders2_5E,(_ZN30_INTERNAL_18e6dbbb_4_k_cu_main4cuda3std3__45__cpo6rbeginE - _ZN30_INTERNAL_18e6dbbb_4_k_cu_main6thrust24THRUST_300001_SM_1000_NS12placeholders2_5E)
_ZN30_INTERNAL_18e6dbbb_4_k_cu_main6thrust24THRUST_300001_SM_1000_NS12placeholders2_5E:
	.zero		1
	.type		_ZN30_INTERNAL_18e6dbbb_4_k_cu_main4cuda3std3__45__cpo6rbeginE,@object
	.size		_ZN30_INTERNAL_18e6dbbb_4_k_cu_main4cuda3std3__45__cpo6rbeginE,(_ZN30_INTERNAL_18e6dbbb_4_k_cu_main4cuda3std6ranges3__45__cpo7advanceE - _ZN30_INTERNAL_18e6dbbb_4_k_cu_main4cuda3std3__45__cpo6rbeginE)
_ZN30_INTERNAL_18e6dbbb_4_k_cu_main4cuda3std3__45__cpo6rbeginE:
	.zero		1
	.type		_ZN30_INTERNAL_18e6dbbb_4_k_cu_main4cuda3std6ranges3__45__cpo7advanceE,@object
	.size		_ZN30_INTERNAL_18e6dbbb_4_k_cu_main4cuda3std6ranges3__45__cpo7advanceE,(_ZN30_INTERNAL_18e6dbbb_4_k_cu_main4cuda3std3__47nulloptE - _ZN30_INTERNAL_18e6dbbb_4_k_cu_main4cuda3std6ranges3__45__cpo7advanceE)
_ZN30_INTERNAL_18e6dbbb_4_k_cu_main4cuda3std6ranges3__45__cpo7advanceE:
	.zero		1
	.type		_ZN30_INTERNAL_18e6dbbb_4_k_cu_main4cuda3std3__47nulloptE,@object
	.size		_ZN30_INTERNAL_18e6dbbb_4_k_cu_main4cuda3std3__47nulloptE,(_ZN30_INTERNAL_18e6dbbb_4_k_cu_main4cuda3std6ranges3__45__cpo8distanceE - _ZN30_INTERNAL_18e6dbbb_4_k_cu_main4cuda3std3__47nulloptE)
_ZN30_INTERNAL_18e6dbbb_4_k_cu_main4cuda3std3__47nulloptE:
	.zero		1
	.type		_ZN30_INTERNAL_18e6dbbb_4_k_cu_main4cuda3std6ranges3__45__cpo8distanceE,@object
	.size		_ZN30_INTERNAL_18e6dbbb_4_k_cu_main4cuda3std6ranges3__45__cpo8distanceE,(_ZN30_INTERNAL_18e6dbbb_4_k_cu_main6thrust24THRUST_300001_SM_1000_NS12placeholders3_10E - _ZN30_INTERNAL_18e6dbbb_4_k_cu_main4cuda3std6ranges3__45__cpo8distanceE)
_ZN30_INTERNAL_18e6dbbb_4_k_cu_main4cuda3std6ranges3__45__cpo8distanceE:
	.zero		1
	.type		_ZN30_INTERNAL_18e6dbbb_4_k_cu_main6thrust24THRUST_300001_SM_1000_NS12placeholders3_10E,@object
	.size		_ZN30_INTERNAL_18e6dbbb_4_k_cu_main6thrust24THRUST_300001_SM_1000_NS12placeholders3_10E,(_ZN30_INTERNAL_18e6dbbb_4_k_cu_main4cuda3std3__419piecewise_constructE - _ZN30_INTERNAL_18e6dbbb_4_k_cu_main6thrust24THRUST_300001_SM_1000_NS12placeholders3_10E)
_ZN30_INTERNAL_18e6dbbb_4_k_cu_main6thrust24THRUST_300001_SM_1000_NS12placeholders3_10E:
	.zero		1
	.type		_ZN30_INTERNAL_18e6dbbb_4_k_cu_main4cuda3std3__419piecewise_constructE,@object
	.size		_ZN30_INTERNAL_18e6dbbb_4_k_cu_main4cuda3std3__419piecewise_constructE,(_ZN30_INTERNAL_18e6dbbb_4_k_cu_main4cuda3std6ranges3__45__cpo5cdataE - _ZN30_INTERNAL_18e6dbbb_4_k_cu_main4cuda3std3__419piecewise_constructE)
_ZN30_INTERNAL_18e6dbbb_4_k_cu_main4cuda3std3__419piecewise_constructE:
	.zero		1
	.type		_ZN30_INTERNAL_18e6dbbb_4_k_cu_main4cuda3std6ranges3__45__cpo5cdataE,@object
	.size		_ZN30_INTERNAL_18e6dbbb_4_k_cu_main4cuda3std6ranges3__45__cpo5cdataE,(_ZN30_INTERNAL_18e6dbbb_4_k_cu_main6thrust24THRUST_300001_SM_1000_NS12placeholders2_2E - _ZN30_INTERNAL_18e6dbbb_4_k_cu_main4cuda3std6ranges3__45__cpo5cdataE)
_ZN30_INTERNAL_18e6dbbb_4_k_cu_main4cuda3std6ranges3__45__cpo5cdataE:
	.zero		1
	.type		_ZN30_INTERNAL_18e6dbbb_4_k_cu_main6thrust24THRUST_300001_SM_1000_NS12placeholders2_2E,@object
	.size		_ZN30_INTERNAL_18e6dbbb_4_k_cu_main6thrust24THRUST_300001_SM_1000_NS12placeholders2_2E,(_ZN30_INTERNAL_18e6dbbb_4_k_cu_main4cuda3std3__45__cpo3endE - _ZN30_INTERNAL_18e6dbbb_4_k_cu_main6thrust24THRUST_300001_SM_1000_NS12placeholders2_2E)
_ZN30_INTERNAL_18e6dbbb_4_k_cu_main6thrust24THRUST_300001_SM_1000_NS12placeholders2_2E:
	.zero		1
	.type		_ZN30_INTERNAL_18e6dbbb_4_k_cu_main4cuda3std3__45__cpo3endE,@object
	.size		_ZN30_INTERNAL_18e6dbbb_4_k_cu_main4cuda3std3__45__cpo3endE,(_ZN30_INTERNAL_18e6dbbb_4_k_cu_main4cuda3std6ranges3__45__cpo3endE - _ZN30_INTERNAL_18e6dbbb_4_k_cu_main4cuda3std3__45__cpo3endE)
_ZN30_INTERNAL_18e6dbbb_4_k_cu_main4cuda3std3__45__cpo3endE:
	.zero		1
	.type		_ZN30_INTERNAL_18e6dbbb_4_k_cu_main4cuda3std6ranges3__45__cpo3endE,@object
	.size		_ZN30_INTERNAL_18e6dbbb_4_k_cu_main4cuda3std6ranges3__45__cpo3endE,(_ZN30_INTERNAL_18e6dbbb_4_k_cu_main6thrust24THRUST_300001_SM_1000_NS12placeholders2_6E - _ZN30_INTERNAL_18e6dbbb_4_k_cu_main4cuda3std6ranges3__45__cpo3endE)
_ZN30_INTERNAL_18e6dbbb_4_k_cu_main4cuda3std6ranges3__45__cpo3endE:
	.zero		1
	.type		_ZN30_INTERNAL_18e6dbbb_4_k_cu_main6thrust24THRUST_300001_SM_1000_NS12placeholders2_6E,@object
	.size		_ZN30_INTERNAL_18e6dbbb_4_k_cu_main6thrust24THRUST_300001_SM_1000_NS12placeholders2_6E,(_ZN30_INTERNAL_18e6dbbb_4_k_cu_main4cuda3std3__45__cpo4rendE - _ZN30_INTERNAL_18e6dbbb_4_k_cu_main6thrust24THRUST_300001_SM_1000_NS12placeholders2_6E)
_ZN30_INTERNAL_18e6dbbb_4_k_cu_main6thrust24THRUST_300001_SM_1000_NS12placeholders2_6E:
	.zero		1
	.type		_ZN30_INTERNAL_18e6dbbb_4_k_cu_main4cuda3std3__45__cpo4rendE,@object
	.size		_ZN30_INTERNAL_18e6dbbb_4_k_cu_main4cuda3std3__45__cpo4rendE,(_ZN30_INTERNAL_18e6dbbb_4_k_cu_main4cuda3std6ranges3__45__cpo9iter_swapE - _ZN30_INTERNAL_18e6dbbb_4_k_cu_main4cuda3std3__45__cpo4rendE)
_ZN30_INTERNAL_18e6dbbb_4_k_cu_main4cuda3std3__45__cpo4rendE:
	.zero		1
	.type		_ZN30_INTERNAL_18e6dbbb_4_k_cu_main4cuda3std6ranges3__45__cpo9iter_swapE,@object
	.size		_ZN30_INTERNAL_18e6dbbb_4_k_cu_main4cuda3std6ranges3__45__cpo9iter_swapE,(_ZN30_INTERNAL_18e6dbbb_4_k_cu_main4cuda3std3__48unexpectE - _ZN30_INTERNAL_18e6dbbb_4_k_cu_main4cuda3std6ranges3__45__cpo9iter_swapE)
_ZN30_INTERNAL_18e6dbbb_4_k_cu_main4cuda3std6ranges3__45__cpo9iter_swapE:
	.zero		1
	.type		_ZN30_INTERNAL_18e6dbbb_4_k_cu_main4cuda3std3__48unexpectE,@object
	.size		_ZN30_INTERNAL_18e6dbbb_4_k_cu_main4cuda3std3__48unexpectE,(_ZN30_INTERNAL_18e6dbbb_4_k_cu_main6thrust24THRUST_300001_SM_1000_NS8cuda_cub3parE - _ZN30_INTERNAL_18e6dbbb_4_k_cu_main4cuda3std3__48unexpectE)
_ZN30_INTERNAL_18e6dbbb_4_k_cu_main4cuda3std3__48unexpectE:
	.zero		1
	.type		_ZN30_INTERNAL_18e6dbbb_4_k_cu_main6thrust24THRUST_300001_SM_1000_NS8cuda_cub3parE,@object
	.size		_ZN30_INTERNAL_18e6dbbb_4_k_cu_main6thrust24THRUST_300001_SM_1000_NS8cuda_cub3parE,(_ZN30_INTERNAL_18e6dbbb_4_k_cu_main6thrust24THRUST_300001_SM_1000_NS12placeholders2_4E - _ZN30_INTERNAL_18e6dbbb_4_k_cu_main6thrust24THRUST_300001_SM_1000_NS8cuda_cub3parE)
_ZN30_INTERNAL_18e6dbbb_4_k_cu_main6thrust24THRUST_300001_SM_1000_NS8cuda_cub3parE:
	.zero		1
	.type		_ZN30_INTERNAL_18e6dbbb_4_k_cu_main6thrust24THRUST_300001_SM_1000_NS12placeholders2_4E,@object
	.size		_ZN30_INTERNAL_18e6dbbb_4_k_cu_main6thrust24THRUST_300001_SM_1000_NS12placeholders2_4E,(_ZN30_INTERNAL_18e6dbbb_4_k_cu_main4cuda3std3__45__cpo4cendE - _ZN30_INTERNAL_18e6dbbb_4_k_cu_main6thrust24THRUST_300001_SM_1000_NS12placeholders2_4E)
_ZN30_INTERNAL_18e6dbbb_4_k_cu_main6thrust24THRUST_300001_SM_1000_NS12placeholders2_4E:
	.zero		1
	.type		_ZN30_INTERNAL_18e6dbbb_4_k_cu_main4cuda3std3__45__cpo4cendE,@object
	.size		_ZN30_INTERNAL_18e6dbbb_4_k_cu_main4cuda3std3__45__cpo4cendE,(_ZN30_INTERNAL_18e6dbbb_4_k_cu_main4cuda3std6ranges3__45__cpo4cendE - _ZN30_INTERNAL_18e6dbbb_4_k_cu_main4cuda3std3__45__cpo4cendE)
_ZN30_INTERNAL_18e6dbbb_4_k_cu_main4cuda3std3__45__cpo4cendE:
	.zero		1
	.type		_ZN30_INTERNAL_18e6dbbb_4_k_cu_main4cuda3std6ranges3__45__cpo4cendE,@object
	.size		_ZN30_INTERNAL_18e6dbbb_4_k_cu_main4cuda3std6ranges3__45__cpo4cendE,(_ZN30_INTERNAL_18e6dbbb_4_k_cu_main4cuda3std3__420unreachable_sentinelE - _ZN30_INTERNAL_18e6dbbb_4_k_cu_main4cuda3std6ranges3__45__cpo4cendE)
_ZN30_INTERNAL_18e6dbbb_4_k_cu_main4cuda3std6ranges3__45__cpo4cendE:
	.zero		1
	.type		_ZN30_INTERNAL_18e6dbbb_4_k_cu_main4cuda3std3__420unreachable_sentinelE,@object
	.size		_ZN30_INTERNAL_18e6dbbb_4_k_cu_main4cuda3std3__420unreachable_sentinelE,(_ZN30_INTERNAL_18e6dbbb_4_k_cu_main4cuda3std6ranges3__45__cpo5ssizeE - _ZN30_INTERNAL_18e6dbbb_4_k_cu_main4cuda3std3__420unreachable_sentinelE)
_ZN30_INTERNAL_18e6dbbb_4_k_cu_main4cuda3std3__420unreachable_sentinelE:
	.zero		1
	.type		_ZN30_INTERNAL_18e6dbbb_4_k_cu_main4cuda3std6ranges3__45__cpo5ssizeE,@object
	.size		_ZN30_INTERNAL_18e6dbbb_4_k_cu_main4cuda3std6ranges3__45__cpo5ssizeE,(_ZN30_INTERNAL_18e6dbbb_4_k_cu_main6thrust24THRUST_300001_SM_1000_NS12placeholders2_8E - _ZN30_INTERNAL_18e6dbbb_4_k_cu_main4cuda3std6ranges3__45__cpo5ssizeE)
_ZN30_INTERNAL_18e6dbbb_4_k_cu_main4cuda3std6ranges3__45__cpo5ssizeE:
	.zero		1
	.type		_ZN30_INTERNAL_18e6dbbb_4_k_cu_main6thrust24THRUST_300001_SM_1000_NS12placeholders2_8E,@object
	.size		_ZN30_INTERNAL_18e6dbbb_4_k_cu_main6thrust24THRUST_300001_SM_1000_NS12placeholders2_8E,(_ZN30_INTERNAL_18e6dbbb_4_k_cu_main4cuda3std3__45__cpo5crendE - _ZN30_INTERNAL_18e6dbbb_4_k_cu_main6thrust24THRUST_300001_SM_1000_NS12placeholders2_8E)
_ZN30_INTERNAL_18e6dbbb_4_k_cu_main6thrust24THRUST_300001_SM_1000_NS12placeholders2_8E:
	.zero		1
	.type		_ZN30_INTERNAL_18e6dbbb_4_k_cu_main4cuda3std3__45__cpo5crendE,@object
	.size		_ZN30_INTERNAL_18e6dbbb_4_k_cu_main4cuda3std3__45__cpo5crendE,(_ZN30_INTERNAL_18e6dbbb_4_k_cu_main4cuda3std6ranges3__45__cpo4prevE - _ZN30_INTERNAL_18e6dbbb_4_k_cu_main4cuda3std3__45__cpo5crendE)
_ZN30_INTERNAL_18e6dbbb_4_k_cu_main4cuda3std3__45__cpo5crendE:
	.zero		1
	.type		_ZN30_INTERNAL_18e6dbbb_4_k_cu_main4cuda3std6ranges3__45__cpo4prevE,@object
	.size		_ZN30_INTERNAL_18e6dbbb_4_k_cu_main4cuda3std6ranges3__45__cpo4prevE,(_ZN30_INTERNAL_18e6dbbb_4_k_cu_main4cuda3std6ranges3__45__cpo9iter_moveE - _ZN30_INTERNAL_18e6dbbb_4_k_cu_main4cuda3std6ranges3__45__cpo4prevE)
_ZN30_INTERNAL_18e6dbbb_4_k_cu_main4cuda3std6ranges3__45__cpo4prevE:
	.zero		1
	.type		_ZN30_INTERNAL_18e6dbbb_4_k_cu_main4cuda3std6ranges3__45__cpo9iter_moveE,@object
	.size		_ZN30_INTERNAL_18e6dbbb_4_k_cu_main4cuda3std6ranges3__45__cpo9iter_moveE,(_ZN30_INTERNAL_18e6dbbb_4_k_cu_main6thrust24THRUST_300001_SM_1000_NS6system6detail10sequential3seqE - _ZN30_INTERNAL_18e6dbbb_4_k_cu_main4cuda3std6ranges3__45__cpo9iter_moveE)
_ZN30_INTERNAL_18e6dbbb_4_k_cu_main4cuda3std6ranges3__45__cpo9iter_moveE:
	.zero		1
	.type		_ZN30_INTERNAL_18e6dbbb_4_k_cu_main6thrust24THRUST_300001_SM_1000_NS6system6detail10sequential3seqE,@object
	.size		_ZN30_INTERNAL_18e6dbbb_4_k_cu_main6thrust24THRUST_300001_SM_1000_NS6system6detail10sequential3seqE,(.L_31 - _ZN30_INTERNAL_18e6dbbb_4_k_cu_main6thrust24THRUST_300001_SM_1000_NS6system6detail10sequential3seqE)
_ZN30_INTERNAL_18e6dbbb_4_k_cu_main6thrust24THRUST_300001_SM_1000_NS6system6detail10sequential3seqE:
	.zero		1
.L_31:


//--------------------- .nv.constant0._ZN3cub18CUB_300001_SM_10006detail9transform16transform_kernelINS2_10policy_hubILb1EN4cuda3std3__45tupleIJN6thrust24THRUST_300001_SM_1000_NS6detail15normal_iteratorINSA_10device_ptrIiEEEENSA_17counting_iteratorIiNSA_11use_defaultESH_SH_EEEEEE10policy1000El12inv1_functorSF_JPiSI_EEEvT0_iT1_T2_DpNS2_10kernel_argIT3_EE --------------------------
	.section	.nv.constant0._ZN3cub18CUB_300001_SM_10006detail9transform16transform_kernelINS2_10policy_hubILb1EN4cuda3std3__45tupleIJN6thrust24THRUST_300001_SM_1000_NS6detail15normal_iteratorINSA_10device_ptrIiEEEENSA_17counting_iteratorIiNSA_11use_defaultESH_SH_EEEEEE10policy1000El12inv1_functorSF_JPiSI_EEEvT0_iT1_T2_DpNS2_10kernel_argIT3_EE,"a",@progbits
	.sectionflags	@""
	.align	4
.nv.constant0._ZN3cub18CUB_300001_SM_10006detail9transform16transform_kernelINS2_10policy_hubILb1EN4cuda3std3__45tupleIJN6thrust24THRUST_300001_SM_1000_NS6detail15normal_iteratorINSA_10device_ptrIiEEEENSA_17counting_iteratorIiNSA_11use_defaultESH_SH_EEEEEE10policy1000El12inv1_functorSF_JPiSI_EEEvT0_iT1_T2_DpNS2_10kernel_argIT3_EE:
	.zero		968


//--------------------- .nv.constant0._ZN3cub18CUB_300001_SM_10006detail9transform16transform_kernelINS2_10policy_hubILb1EN4cuda3std3__45tupleIJN6thrust24THRUST_300001_SM_1000_NS6detail15normal_iteratorINSA_10device_ptrIiEEEENSA_17counting_iteratorIiNSA_11use_defaultESH_SH_EEEEEE10policy1000Ei12inv1_functorSF_JPiSI_EEEvT0_iT1_T2_DpNS2_10kernel_argIT3_EE --------------------------
	.section	.nv.constant0._ZN3cub18CUB_300001_SM_10006detail9transform16transform_kernelINS2_10policy_hubILb1EN4cuda3std3__45tupleIJN6thrust24THRUST_300001_SM_1000_NS6detail15normal_iteratorINSA_10device_ptrIiEEEENSA_17counting_iteratorIiNSA_11use_defaultESH_SH_EEEEEE10policy1000Ei12inv1_functorSF_JPiSI_EEEvT0_iT1_T2_DpNS2_10kernel_argIT3_EE,"a",@progbits
	.sectionflags	@""
	.align	4
.nv.constant0._ZN3cub18CUB_300001_SM_10006detail9transform16transform_kernelINS2_10policy_hubILb1EN4cuda3std3__45tupleIJN6thrust24THRUST_300001_SM_1000_NS6detail15normal_iteratorINSA_10device_ptrIiEEEENSA_17counting_iteratorIiNSA_11use_defaultESH_SH_EEEEEE10policy1000Ei12inv1_functorSF_JPiSI_EEEvT0_iT1_T2_DpNS2_10kernel_argIT3_EE:
	.zero		960


//--------------------- .nv.constant0._ZN3cub18CUB_300001_SM_10006detail8for_each13static_kernelINS2_12policy_hub_t12policy_500_tElN6thrust24THRUST_300001_SM_1000_NS8cuda_cub6__fill7functorINS7_6detail15normal_iteratorINS7_10device_ptrIiEEEEiEEEEvT0_T1_ --------------------------
	.section	.nv.constant0._ZN3cub18CUB_300001_SM_10006detail8for_each13static_kernelINS2_12policy_hub_t12policy_500_tElN6thrust24THRUST_300001_SM_1000_NS8cuda_cub6__fill7functorINS7_6detail15normal_iteratorINS7_10device_ptrIiEEEEiEEEEvT0_T1_,"a",@progbits
	.sectionflags	@""
	.align	4
.nv.constant0._ZN3cub18CUB_300001_SM_10006detail8for_each13static_kernelINS2_12policy_hub_t12policy_500_tElN6thrust24THRUST_300001_SM_1000_NS8cuda_cub6__fill7functorINS7_6detail15normal_iteratorINS7_10device_ptrIiEEEEiEEEEvT0_T1_:
	.zero		920


//--------------------- .nv.constant0._ZN3cub18CUB_300001_SM_10006detail8for_each13static_kernelINS2_12policy_hub_t12policy_500_tEmN6thrust24THRUST_300001_SM_1000_NS8cuda_cub20__uninitialized_fill7functorINS7_10device_ptrIiEEiEEEEvT0_T1_ --------------------------
	.section	.nv.constant0._ZN3cub18CUB_300001_SM_10006detail8for_each13static_kernelINS2_12policy_hub_t12policy_500_tEmN6thrust24THRUST_300001_SM_1000_NS8cuda_cub20__uninitialized_fill7functorINS7_10device_ptrIiEEiEEEEvT0_T1_,"a",@progbits
	.sectionflags	@""
	.align	4
.nv.constant0._ZN3cub18CUB_300001_SM_10006detail8for_each13static_kernelINS2_12policy_hub_t12policy_500_tEmN6thrust24THRUST_300001_SM_1000_NS8cuda_cub20__uninitialized_fill7functorINS7_10device_ptrIiEEiEEEEvT0_T1_:
	.zero		920


//--------------------- .nv.constant0._ZN3cub18CUB_300001_SM_10006detail11EmptyKernelIvEEvv --------------------------
	.section	.nv.constant0._ZN3cub18CUB_300001_SM_10006detail11EmptyKernelIvEEvv,"a",@progbits
	.sectionflags	@""
	.align	4
.nv.constant0._ZN3cub18CUB_300001_SM_10006detail11EmptyKernelIvEEvv:
	.zero		896


//--------------------- SYMBOLS --------------------------

	.type		.nv.reservedSmem.offset0,@object
	.size		.nv.reservedSmem.offset0,0x4
